//
// Generated by NVIDIA NVVM Compiler
//
// Compiler Build ID: CL-36424714
// Cuda compilation tools, release 13.0, V13.0.88
// Based on NVVM 20.0.0
//

.version 9.0
.target sm_100
.address_size 64

	// .globl	_Z29tensor_product_forward_kernelPfS_S_PjS_Pmmmmmmm
.extern .shared .align 16 .b8 shared_mem[];

.visible .entry _Z29tensor_product_forward_kernelPfS_S_PjS_Pmmmmmmm(
	.param .u64 .ptr .align 1 _Z29tensor_product_forward_kernelPfS_S_PjS_Pmmmmmmm_param_0,
	.param .u64 .ptr .align 1 _Z29tensor_product_forward_kernelPfS_S_PjS_Pmmmmmmm_param_1,
	.param .u64 .ptr .align 1 _Z29tensor_product_forward_kernelPfS_S_PjS_Pmmmmmmm_param_2,
	.param .u64 .ptr .align 1 _Z29tensor_product_forward_kernelPfS_S_PjS_Pmmmmmmm_param_3,
	.param .u64 .ptr .align 1 _Z29tensor_product_forward_kernelPfS_S_PjS_Pmmmmmmm_param_4,
	.param .u64 .ptr .align 1 _Z29tensor_product_forward_kernelPfS_S_PjS_Pmmmmmmm_param_5,
	.param .u64 _Z29tensor_product_forward_kernelPfS_S_PjS_Pmmmmmmm_param_6,
	.param .u64 _Z29tensor_product_forward_kernelPfS_S_PjS_Pmmmmmmm_param_7,
	.param .u64 _Z29tensor_product_forward_kernelPfS_S_PjS_Pmmmmmmm_param_8,
	.param .u64 _Z29tensor_product_forward_kernelPfS_S_PjS_Pmmmmmmm_param_9,
	.param .u64 _Z29tensor_product_forward_kernelPfS_S_PjS_Pmmmmmmm_param_10,
	.param .u64 _Z29tensor_product_forward_kernelPfS_S_PjS_Pmmmmmmm_param_11
)
{
	.reg .pred 	%p<62>;
	.reg .b32 	%r<649>;
	.reg .b32 	%f<260>;
	.reg .b64 	%rd<197>;

	ld.param.u64 	%rd42, [_Z29tensor_product_forward_kernelPfS_S_PjS_Pmmmmmmm_param_0];
	ld.param.u64 	%rd43, [_Z29tensor_product_forward_kernelPfS_S_PjS_Pmmmmmmm_param_1];
	ld.param.u64 	%rd52, [_Z29tensor_product_forward_kernelPfS_S_PjS_Pmmmmmmm_param_2];
	ld.param.u64 	%rd45, [_Z29tensor_product_forward_kernelPfS_S_PjS_Pmmmmmmm_param_4];
	ld.param.u64 	%rd195, [_Z29tensor_product_forward_kernelPfS_S_PjS_Pmmmmmmm_param_6];
	ld.param.u64 	%rd50, [_Z29tensor_product_forward_kernelPfS_S_PjS_Pmmmmmmm_param_9];
	ld.param.u64 	%rd53, [_Z29tensor_product_forward_kernelPfS_S_PjS_Pmmmmmmm_param_11];
	cvta.to.global.u64 	%rd1, %rd52;
	mov.u32 	%r73, %ctaid.x;
	shl.b32 	%r74, %r73, 4;
	cvt.u64.u32 	%rd2, %r74;
	sub.s64 	%rd3, %rd53, %rd2;
	min.u64 	%rd4, %rd3, 16;
	mov.u32 	%r1, %tid.x;
	cvt.u64.u32 	%rd5, %r1;
	setp.le.u64 	%p1, %rd195, %rd5;
	setp.le.u64 	%p2, %rd53, %rd2;
	or.pred  	%p3, %p1, %p2;
	@%p3 bra 	$L__BB0_78;
	ld.param.u64 	%rd170, [_Z29tensor_product_forward_kernelPfS_S_PjS_Pmmmmmmm_param_7];
	cvt.u32.u64 	%r2, %rd170;
	setp.le.u64 	%p4, %rd50, %rd5;
	@%p4 bra 	$L__BB0_4;
	mov.u32 	%r3, %ntid.x;
	cvta.to.global.u64 	%rd6, %rd45;
	mov.u32 	%r76, shared_mem;
	mov.u64 	%rd190, %rd5;
	mov.u32 	%r629, %r1;
$L__BB0_3:
	shl.b64 	%rd54, %rd190, 2;
	add.s64 	%rd55, %rd6, %rd54;
	ld.global.nc.f32 	%f1, [%rd55];
	shl.b32 	%r75, %r629, 2;
	add.s32 	%r77, %r76, %r75;
	st.shared.f32 	[%r77], %f1;
	add.s32 	%r629, %r629, %r3;
	cvt.s64.s32 	%rd190, %r629;
	setp.gt.u64 	%p5, %rd50, %rd190;
	@%p5 bra 	$L__BB0_3;
$L__BB0_4:
	ld.param.u64 	%rd171, [_Z29tensor_product_forward_kernelPfS_S_PjS_Pmmmmmmm_param_7];
	cvt.u32.u64 	%r78, %rd50;
	shl.b32 	%r79, %r78, 2;
	mov.u32 	%r80, shared_mem;
	add.s32 	%r4, %r80, %r79;
	mul.lo.s64 	%rd7, %rd4, %rd171;
	setp.le.u64 	%p6, %rd7, %rd5;
	@%p6 bra 	$L__BB0_7;
	ld.param.u64 	%rd172, [_Z29tensor_product_forward_kernelPfS_S_PjS_Pmmmmmmm_param_7];
	mov.u32 	%r5, %ntid.x;
	cvta.to.global.u64 	%rd8, %rd42;
	mul.lo.s64 	%rd9, %rd172, %rd2;
	mov.u64 	%rd191, %rd5;
	mov.u32 	%r630, %r1;
$L__BB0_6:
	add.s64 	%rd56, %rd191, %rd9;
	shl.b64 	%rd57, %rd56, 2;
	add.s64 	%rd58, %rd8, %rd57;
	ld.global.nc.f32 	%f2, [%rd58];
	shl.b32 	%r81, %r630, 2;
	add.s32 	%r82, %r4, %r81;
	st.shared.f32 	[%r82+10240], %f2;
	add.s32 	%r630, %r630, %r5;
	cvt.s64.s32 	%rd191, %r630;
	setp.gt.u64 	%p7, %rd7, %rd191;
	@%p7 bra 	$L__BB0_6;
$L__BB0_7:
	ld.param.u64 	%rd178, [_Z29tensor_product_forward_kernelPfS_S_PjS_Pmmmmmmm_param_8];
	shl.b32 	%r83, %r2, 6;
	add.s32 	%r8, %r4, %r83;
	mul.lo.s64 	%rd12, %rd4, %rd178;
	setp.le.u64 	%p8, %rd12, %rd5;
	@%p8 bra 	$L__BB0_10;
	ld.param.u64 	%rd179, [_Z29tensor_product_forward_kernelPfS_S_PjS_Pmmmmmmm_param_8];
	mov.u32 	%r9, %ntid.x;
	cvta.to.global.u64 	%rd13, %rd43;
	mul.lo.s64 	%rd14, %rd179, %rd2;
	mov.u64 	%rd192, %rd5;
	mov.u32 	%r631, %r1;
$L__BB0_9:
	add.s64 	%rd59, %rd192, %rd14;
	shl.b64 	%rd60, %rd59, 2;
	add.s64 	%rd61, %rd13, %rd60;
	ld.global.nc.f32 	%f3, [%rd61];
	shl.b32 	%r84, %r631, 2;
	add.s32 	%r85, %r8, %r84;
	st.shared.f32 	[%r85+10240], %f3;
	add.s32 	%r631, %r631, %r9;
	cvt.s64.s32 	%rd192, %r631;
	setp.gt.u64 	%p9, %rd12, %rd192;
	@%p9 bra 	$L__BB0_9;
$L__BB0_10:
	ld.param.u64 	%rd184, [_Z29tensor_product_forward_kernelPfS_S_PjS_Pmmmmmmm_param_10];
	ld.param.u64 	%rd180, [_Z29tensor_product_forward_kernelPfS_S_PjS_Pmmmmmmm_param_8];
	ld.param.u64 	%rd173, [_Z29tensor_product_forward_kernelPfS_S_PjS_Pmmmmmmm_param_7];
	ld.param.u64 	%rd169, [_Z29tensor_product_forward_kernelPfS_S_PjS_Pmmmmmmm_param_5];
	ld.param.u64 	%rd168, [_Z29tensor_product_forward_kernelPfS_S_PjS_Pmmmmmmm_param_3];
	mov.u32 	%r12, %ntid.x;
	cvt.u32.u64 	%r86, %rd180;
	mul.lo.s64 	%rd17, %rd184, %rd2;
	add.s64 	%rd18, %rd17, %rd184;
	cvt.u32.u64 	%r87, %rd173;
	shl.b32 	%r88, %r87, 3;
	add.s32 	%r13, %r4, %r88;
	shl.b32 	%r89, %r86, 3;
	shl.b32 	%r90, %r87, 6;
	add.s32 	%r91, %r4, %r90;
	add.s32 	%r14, %r91, %r89;
	add.s64 	%rd19, %rd18, %rd184;
	mad.lo.s32 	%r15, %r87, 12, %r4;
	mad.lo.s32 	%r16, %r86, 12, %r91;
	add.s64 	%rd62, %rd19, %rd184;
	add.s32 	%r17, %r13, %r88;
	add.s32 	%r18, %r14, %r89;
	add.s64 	%rd63, %rd62, %rd184;
	add.s32 	%r19, %r15, %r88;
	add.s32 	%r20, %r16, %r89;
	add.s64 	%rd20, %rd63, %rd184;
	add.s32 	%r21, %r17, %r88;
	add.s32 	%r22, %r18, %r89;
	add.s64 	%rd21, %rd20, %rd184;
	add.s32 	%r23, %r19, %r88;
	add.s32 	%r24, %r20, %r89;
	add.s64 	%rd22, %rd21, %rd184;
	add.s32 	%r25, %r21, %r88;
	add.s32 	%r26, %r22, %r89;
	add.s64 	%rd23, %rd22, %rd184;
	add.s32 	%r27, %r23, %r88;
	add.s32 	%r28, %r24, %r89;
	add.s64 	%rd24, %rd23, %rd184;
	add.s32 	%r29, %r25, %r88;
	add.s32 	%r30, %r26, %r89;
	add.s64 	%rd25, %rd24, %rd184;
	add.s32 	%r31, %r27, %r88;
	add.s32 	%r32, %r28, %r89;
	add.s64 	%rd26, %rd25, %rd184;
	add.s32 	%r33, %r29, %r88;
	add.s32 	%r34, %r30, %r89;
	add.s64 	%rd27, %rd26, %rd184;
	add.s32 	%r35, %r31, %r88;
	add.s32 	%r36, %r32, %r89;
	cvta.to.global.u64 	%rd194, %rd169;
	cvta.to.global.u64 	%rd193, %rd168;
	bra.uni 	$L__BB0_12;
$L__BB0_11:
	setp.eq.s64 	%p61, %rd195, 0;
	@%p61 bra 	$L__BB0_78;
$L__BB0_12:
	min.u64 	%rd35, %rd195, 256;
	setp.le.u64 	%p10, %rd35, %rd5;
	@%p10 bra 	$L__BB0_15;
	mov.u64 	%rd196, %rd5;
	mov.u32 	%r632, %r1;
$L__BB0_14:
	shl.b64 	%rd64, %rd196, 3;
	add.s64 	%rd65, %rd194, %rd64;
	ld.global.nc.u64 	%rd66, [%rd65];
	cvt.u32.u64 	%r92, %rd66;
	and.b32  	%r93, %r92, 1023;
	shr.u32 	%r94, %r92, 10;
	and.b32  	%r95, %r94, 1023;
	shr.u32 	%r96, %r92, 20;
	and.b32  	%r97, %r96, 1023;
	shr.u64 	%rd67, %rd66, 32;
	and.b64  	%rd68, %rd67, 31;
	and.b64  	%rd69, %rd66, 1023;
	xor.b64  	%rd70, %rd68, %rd69;
	shr.u64 	%rd71, %rd66, 37;
	cvt.u32.u64 	%r98, %rd71;
	and.b32  	%r99, %r98, 1;
	add.s32 	%r100, %r99, %r95;
	shr.u64 	%rd72, %rd66, 38;
	cvt.u32.u64 	%r101, %rd72;
	and.b32  	%r102, %r101, 1023;
	shr.u64 	%rd73, %rd66, 48;
	and.b64  	%rd74, %rd73, 31;
	xor.b64  	%rd75, %rd74, %rd69;
	shr.u64 	%rd76, %rd66, 53;
	cvt.u32.u64 	%r103, %rd76;
	and.b32  	%r104, %r103, 1;
	add.s32 	%r105, %r100, %r104;
	shr.u64 	%rd77, %rd66, 54;
	mad.lo.s32 	%r106, %r632, 36, %r4;
	st.shared.u32 	[%r106], %r93;
	st.shared.u32 	[%r106+4], %r95;
	st.shared.u32 	[%r106+8], %r97;
	st.shared.u32 	[%r106+12], %rd70;
	st.shared.u32 	[%r106+16], %r100;
	st.shared.u32 	[%r106+20], %r102;
	st.shared.u32 	[%r106+24], %rd75;
	st.shared.u32 	[%r106+28], %r105;
	st.shared.u32 	[%r106+32], %rd77;
	shl.b64 	%rd78, %rd196, 2;
	add.s64 	%rd79, %rd193, %rd78;
	ld.global.nc.u32 	%r107, [%rd79];
	shl.b32 	%r108, %r632, 5;
	sub.s32 	%r109, %r106, %r108;
	st.shared.u32 	[%r109+9216], %r107;
	add.s32 	%r632, %r632, %r12;
	cvt.s64.s32 	%rd196, %r632;
	setp.gt.u64 	%p11, %rd35, %rd196;
	@%p11 bra 	$L__BB0_14;
$L__BB0_15:
	setp.eq.s64 	%p12, %rd3, 0;
	sub.s64 	%rd195, %rd195, %rd35;
	shl.b64 	%rd80, %rd35, 3;
	add.s64 	%rd194, %rd194, %rd80;
	shl.b64 	%rd81, %rd35, 2;
	add.s64 	%rd193, %rd193, %rd81;
	@%p12 bra 	$L__BB0_11;
	@%p10 bra 	$L__BB0_19;
	mov.u32 	%r633, %r1;
$L__BB0_18:
	ld.param.u64 	%rd174, [_Z29tensor_product_forward_kernelPfS_S_PjS_Pmmmmmmm_param_7];
	mad.lo.s32 	%r110, %r633, 36, %r4;
	ld.shared.u32 	%r111, [%r110];
	shl.b32 	%r112, %r111, 2;
	add.s32 	%r113, %r4, %r112;
	ld.shared.f32 	%f4, [%r113+10240];
	ld.shared.u32 	%r114, [%r110+4];
	cvt.u32.u64 	%r115, %rd174;
	shl.b32 	%r116, %r115, 6;
	add.s32 	%r117, %r4, %r116;
	shl.b32 	%r118, %r114, 2;
	add.s32 	%r119, %r117, %r118;
	ld.shared.f32 	%f5, [%r119+10240];
	mul.f32 	%f6, %f4, %f5;
	ld.shared.u32 	%r120, [%r110+8];
	shl.b32 	%r121, %r120, 2;
	mov.u32 	%r122, shared_mem;
	add.s32 	%r123, %r122, %r121;
	ld.shared.f32 	%f7, [%r123];
	ld.shared.u32 	%r124, [%r110+12];
	shl.b32 	%r125, %r124, 2;
	add.s32 	%r126, %r4, %r125;
	ld.shared.f32 	%f8, [%r126+10240];
	ld.shared.u32 	%r127, [%r110+16];
	shl.b32 	%r128, %r127, 2;
	add.s32 	%r129, %r117, %r128;
	ld.shared.f32 	%f9, [%r129+10240];
	mul.f32 	%f10, %f8, %f9;
	ld.shared.u32 	%r130, [%r110+20];
	shl.b32 	%r131, %r130, 2;
	add.s32 	%r132, %r122, %r131;
	ld.shared.f32 	%f11, [%r132];
	mul.f32 	%f12, %f10, %f11;
	fma.rn.f32 	%f13, %f6, %f7, %f12;
	ld.shared.u32 	%r133, [%r110+24];
	shl.b32 	%r134, %r133, 2;
	add.s32 	%r135, %r4, %r134;
	ld.shared.f32 	%f14, [%r135+10240];
	ld.shared.u32 	%r136, [%r110+28];
	shl.b32 	%r137, %r136, 2;
	add.s32 	%r138, %r117, %r137;
	ld.shared.f32 	%f15, [%r138+10240];
	mul.f32 	%f16, %f14, %f15;
	ld.shared.u32 	%r139, [%r110+32];
	shl.b32 	%r140, %r139, 2;
	add.s32 	%r141, %r122, %r140;
	ld.shared.f32 	%f17, [%r141];
	fma.rn.f32 	%f18, %f16, %f17, %f13;
	shl.b32 	%r142, %r633, 5;
	sub.s32 	%r143, %r110, %r142;
	ld.shared.u32 	%rd82, [%r143+9216];
	add.s64 	%rd83, %rd17, %rd82;
	shl.b64 	%rd84, %rd83, 2;
	add.s64 	%rd85, %rd1, %rd84;
	atom.global.add.f32 	%f19, [%rd85], %f18;
	add.s32 	%r633, %r633, %r12;
	cvt.s64.s32 	%rd86, %r633;
	setp.gt.u64 	%p14, %rd35, %rd86;
	@%p14 bra 	$L__BB0_18;
$L__BB0_19:
	setp.eq.s64 	%p15, %rd3, 1;
	@%p15 bra 	$L__BB0_11;
	@%p10 bra 	$L__BB0_23;
	mov.u32 	%r634, %r1;
$L__BB0_22:
	ld.param.u64 	%rd181, [_Z29tensor_product_forward_kernelPfS_S_PjS_Pmmmmmmm_param_8];
	ld.param.u64 	%rd175, [_Z29tensor_product_forward_kernelPfS_S_PjS_Pmmmmmmm_param_7];
	mad.lo.s32 	%r144, %r634, 36, %r4;
	ld.shared.u32 	%r145, [%r144];
	cvt.u32.u64 	%r146, %rd175;
	shl.b32 	%r147, %r146, 2;
	add.s32 	%r148, %r4, %r147;
	shl.b32 	%r149, %r145, 2;
	add.s32 	%r150, %r148, %r149;
	ld.shared.f32 	%f20, [%r150+10240];
	ld.shared.u32 	%r151, [%r144+4];
	cvt.u32.u64 	%r152, %rd181;
	shl.b32 	%r153, %r146, 6;
	add.s32 	%r154, %r4, %r153;
	shl.b32 	%r155, %r152, 2;
	add.s32 	%r156, %r154, %r155;
	shl.b32 	%r157, %r151, 2;
	add.s32 	%r158, %r156, %r157;
	ld.shared.f32 	%f21, [%r158+10240];
	mul.f32 	%f22, %f20, %f21;
	ld.shared.u32 	%r159, [%r144+8];
	shl.b32 	%r160, %r159, 2;
	mov.u32 	%r161, shared_mem;
	add.s32 	%r162, %r161, %r160;
	ld.shared.f32 	%f23, [%r162];
	ld.shared.u32 	%r163, [%r144+12];
	shl.b32 	%r164, %r163, 2;
	add.s32 	%r165, %r148, %r164;
	ld.shared.f32 	%f24, [%r165+10240];
	ld.shared.u32 	%r166, [%r144+16];
	shl.b32 	%r167, %r166, 2;
	add.s32 	%r168, %r156, %r167;
	ld.shared.f32 	%f25, [%r168+10240];
	mul.f32 	%f26, %f24, %f25;
	ld.shared.u32 	%r169, [%r144+20];
	shl.b32 	%r170, %r169, 2;
	add.s32 	%r171, %r161, %r170;
	ld.shared.f32 	%f27, [%r171];
	mul.f32 	%f28, %f26, %f27;
	fma.rn.f32 	%f29, %f22, %f23, %f28;
	ld.shared.u32 	%r172, [%r144+24];
	shl.b32 	%r173, %r172, 2;
	add.s32 	%r174, %r148, %r173;
	ld.shared.f32 	%f30, [%r174+10240];
	ld.shared.u32 	%r175, [%r144+28];
	shl.b32 	%r176, %r175, 2;
	add.s32 	%r177, %r156, %r176;
	ld.shared.f32 	%f31, [%r177+10240];
	mul.f32 	%f32, %f30, %f31;
	ld.shared.u32 	%r178, [%r144+32];
	shl.b32 	%r179, %r178, 2;
	add.s32 	%r180, %r161, %r179;
	ld.shared.f32 	%f33, [%r180];
	fma.rn.f32 	%f34, %f32, %f33, %f29;
	shl.b32 	%r181, %r634, 5;
	sub.s32 	%r182, %r144, %r181;
	ld.shared.u32 	%rd87, [%r182+9216];
	add.s64 	%rd88, %rd18, %rd87;
	shl.b64 	%rd89, %rd88, 2;
	add.s64 	%rd90, %rd1, %rd89;
	atom.global.add.f32 	%f35, [%rd90], %f34;
	add.s32 	%r634, %r634, %r12;
	cvt.s64.s32 	%rd91, %r634;
	setp.gt.u64 	%p17, %rd35, %rd91;
	@%p17 bra 	$L__BB0_22;
$L__BB0_23:
	setp.lt.u64 	%p18, %rd3, 3;
	@%p18 bra 	$L__BB0_11;
	@%p10 bra 	$L__BB0_27;
	mov.u32 	%r635, %r1;
$L__BB0_26:
	mad.lo.s32 	%r183, %r635, 36, %r4;
	ld.shared.u32 	%r184, [%r183];
	shl.b32 	%r185, %r184, 2;
	add.s32 	%r186, %r13, %r185;
	ld.shared.f32 	%f36, [%r186+10240];
	ld.shared.u32 	%r187, [%r183+4];
	shl.b32 	%r188, %r187, 2;
	add.s32 	%r189, %r14, %r188;
	ld.shared.f32 	%f37, [%r189+10240];
	mul.f32 	%f38, %f36, %f37;
	ld.shared.u32 	%r190, [%r183+8];
	shl.b32 	%r191, %r190, 2;
	mov.u32 	%r192, shared_mem;
	add.s32 	%r193, %r192, %r191;
	ld.shared.f32 	%f39, [%r193];
	ld.shared.u32 	%r194, [%r183+12];
	shl.b32 	%r195, %r194, 2;
	add.s32 	%r196, %r13, %r195;
	ld.shared.f32 	%f40, [%r196+10240];
	ld.shared.u32 	%r197, [%r183+16];
	shl.b32 	%r198, %r197, 2;
	add.s32 	%r199, %r14, %r198;
	ld.shared.f32 	%f41, [%r199+10240];
	mul.f32 	%f42, %f40, %f41;
	ld.shared.u32 	%r200, [%r183+20];
	shl.b32 	%r201, %r200, 2;
	add.s32 	%r202, %r192, %r201;
	ld.shared.f32 	%f43, [%r202];
	mul.f32 	%f44, %f42, %f43;
	fma.rn.f32 	%f45, %f38, %f39, %f44;
	ld.shared.u32 	%r203, [%r183+24];
	shl.b32 	%r204, %r203, 2;
	add.s32 	%r205, %r13, %r204;
	ld.shared.f32 	%f46, [%r205+10240];
	ld.shared.u32 	%r206, [%r183+28];
	shl.b32 	%r207, %r206, 2;
	add.s32 	%r208, %r14, %r207;
	ld.shared.f32 	%f47, [%r208+10240];
	mul.f32 	%f48, %f46, %f47;
	ld.shared.u32 	%r209, [%r183+32];
	shl.b32 	%r210, %r209, 2;
	add.s32 	%r211, %r192, %r210;
	ld.shared.f32 	%f49, [%r211];
	fma.rn.f32 	%f50, %f48, %f49, %f45;
	shl.b32 	%r212, %r635, 5;
	sub.s32 	%r213, %r183, %r212;
	ld.shared.u32 	%rd92, [%r213+9216];
	add.s64 	%rd93, %rd19, %rd92;
	shl.b64 	%rd94, %rd93, 2;
	add.s64 	%rd95, %rd1, %rd94;
	atom.global.add.f32 	%f51, [%rd95], %f50;
	add.s32 	%r635, %r635, %r12;
	cvt.s64.s32 	%rd96, %r635;
	setp.gt.u64 	%p20, %rd35, %rd96;
	@%p20 bra 	$L__BB0_26;
$L__BB0_27:
	setp.eq.s64 	%p21, %rd3, 3;
	@%p21 bra 	$L__BB0_11;
	@%p10 bra 	$L__BB0_31;
	mov.u32 	%r636, %r1;
$L__BB0_30:
	ld.param.u64 	%rd185, [_Z29tensor_product_forward_kernelPfS_S_PjS_Pmmmmmmm_param_10];
	mad.lo.s32 	%r214, %r636, 36, %r4;
	ld.shared.u32 	%r215, [%r214];
	shl.b32 	%r216, %r215, 2;
	add.s32 	%r217, %r15, %r216;
	ld.shared.f32 	%f52, [%r217+10240];
	ld.shared.u32 	%r218, [%r214+4];
	shl.b32 	%r219, %r218, 2;
	add.s32 	%r220, %r16, %r219;
	ld.shared.f32 	%f53, [%r220+10240];
	mul.f32 	%f54, %f52, %f53;
	ld.shared.u32 	%r221, [%r214+8];
	shl.b32 	%r222, %r221, 2;
	mov.u32 	%r223, shared_mem;
	add.s32 	%r224, %r223, %r222;
	ld.shared.f32 	%f55, [%r224];
	ld.shared.u32 	%r225, [%r214+12];
	shl.b32 	%r226, %r225, 2;
	add.s32 	%r227, %r15, %r226;
	ld.shared.f32 	%f56, [%r227+10240];
	ld.shared.u32 	%r228, [%r214+16];
	shl.b32 	%r229, %r228, 2;
	add.s32 	%r230, %r16, %r229;
	ld.shared.f32 	%f57, [%r230+10240];
	mul.f32 	%f58, %f56, %f57;
	ld.shared.u32 	%r231, [%r214+20];
	shl.b32 	%r232, %r231, 2;
	add.s32 	%r233, %r223, %r232;
	ld.shared.f32 	%f59, [%r233];
	mul.f32 	%f60, %f58, %f59;
	fma.rn.f32 	%f61, %f54, %f55, %f60;
	ld.shared.u32 	%r234, [%r214+24];
	shl.b32 	%r235, %r234, 2;
	add.s32 	%r236, %r15, %r235;
	ld.shared.f32 	%f62, [%r236+10240];
	ld.shared.u32 	%r237, [%r214+28];
	shl.b32 	%r238, %r237, 2;
	add.s32 	%r239, %r16, %r238;
	ld.shared.f32 	%f63, [%r239+10240];
	mul.f32 	%f64, %f62, %f63;
	ld.shared.u32 	%r240, [%r214+32];
	shl.b32 	%r241, %r240, 2;
	add.s32 	%r242, %r223, %r241;
	ld.shared.f32 	%f65, [%r242];
	fma.rn.f32 	%f66, %f64, %f65, %f61;
	shl.b32 	%r243, %r636, 5;
	sub.s32 	%r244, %r214, %r243;
	ld.shared.u32 	%rd97, [%r244+9216];
	add.s64 	%rd98, %rd19, %rd185;
	add.s64 	%rd99, %rd98, %rd97;
	shl.b64 	%rd100, %rd99, 2;
	add.s64 	%rd101, %rd1, %rd100;
	atom.global.add.f32 	%f67, [%rd101], %f66;
	add.s32 	%r636, %r636, %r12;
	cvt.s64.s32 	%rd102, %r636;
	setp.gt.u64 	%p23, %rd35, %rd102;
	@%p23 bra 	$L__BB0_30;
$L__BB0_31:
	setp.lt.u64 	%p24, %rd3, 5;
	@%p24 bra 	$L__BB0_11;
	@%p10 bra 	$L__BB0_35;
	mov.u32 	%r637, %r1;
$L__BB0_34:
	ld.param.u64 	%rd186, [_Z29tensor_product_forward_kernelPfS_S_PjS_Pmmmmmmm_param_10];
	mad.lo.s32 	%r245, %r637, 36, %r4;
	ld.shared.u32 	%r246, [%r245];
	shl.b32 	%r247, %r246, 2;
	add.s32 	%r248, %r17, %r247;
	ld.shared.f32 	%f68, [%r248+10240];
	ld.shared.u32 	%r249, [%r245+4];
	shl.b32 	%r250, %r249, 2;
	add.s32 	%r251, %r18, %r250;
	ld.shared.f32 	%f69, [%r251+10240];
	mul.f32 	%f70, %f68, %f69;
	ld.shared.u32 	%r252, [%r245+8];
	shl.b32 	%r253, %r252, 2;
	mov.u32 	%r254, shared_mem;
	add.s32 	%r255, %r254, %r253;
	ld.shared.f32 	%f71, [%r255];
	ld.shared.u32 	%r256, [%r245+12];
	shl.b32 	%r257, %r256, 2;
	add.s32 	%r258, %r17, %r257;
	ld.shared.f32 	%f72, [%r258+10240];
	ld.shared.u32 	%r259, [%r245+16];
	shl.b32 	%r260, %r259, 2;
	add.s32 	%r261, %r18, %r260;
	ld.shared.f32 	%f73, [%r261+10240];
	mul.f32 	%f74, %f72, %f73;
	ld.shared.u32 	%r262, [%r245+20];
	shl.b32 	%r263, %r262, 2;
	add.s32 	%r264, %r254, %r263;
	ld.shared.f32 	%f75, [%r264];
	mul.f32 	%f76, %f74, %f75;
	fma.rn.f32 	%f77, %f70, %f71, %f76;
	ld.shared.u32 	%r265, [%r245+24];
	shl.b32 	%r266, %r265, 2;
	add.s32 	%r267, %r17, %r266;
	ld.shared.f32 	%f78, [%r267+10240];
	ld.shared.u32 	%r268, [%r245+28];
	shl.b32 	%r269, %r268, 2;
	add.s32 	%r270, %r18, %r269;
	ld.shared.f32 	%f79, [%r270+10240];
	mul.f32 	%f80, %f78, %f79;
	ld.shared.u32 	%r271, [%r245+32];
	shl.b32 	%r272, %r271, 2;
	add.s32 	%r273, %r254, %r272;
	ld.shared.f32 	%f81, [%r273];
	fma.rn.f32 	%f82, %f80, %f81, %f77;
	shl.b32 	%r274, %r637, 5;
	sub.s32 	%r275, %r245, %r274;
	ld.shared.u32 	%rd103, [%r275+9216];
	add.s64 	%rd104, %rd19, %rd186;
	add.s64 	%rd105, %rd104, %rd186;
	add.s64 	%rd106, %rd105, %rd103;
	shl.b64 	%rd107, %rd106, 2;
	add.s64 	%rd108, %rd1, %rd107;
	atom.global.add.f32 	%f83, [%rd108], %f82;
	add.s32 	%r637, %r637, %r12;
	cvt.s64.s32 	%rd109, %r637;
	setp.gt.u64 	%p26, %rd35, %rd109;
	@%p26 bra 	$L__BB0_34;
$L__BB0_35:
	setp.eq.s64 	%p27, %rd3, 5;
	@%p27 bra 	$L__BB0_11;
	@%p10 bra 	$L__BB0_39;
	mov.u32 	%r638, %r1;
$L__BB0_38:
	mad.lo.s32 	%r276, %r638, 36, %r4;
	ld.shared.u32 	%r277, [%r276];
	shl.b32 	%r278, %r277, 2;
	add.s32 	%r279, %r19, %r278;
	ld.shared.f32 	%f84, [%r279+10240];
	ld.shared.u32 	%r280, [%r276+4];
	shl.b32 	%r281, %r280, 2;
	add.s32 	%r282, %r20, %r281;
	ld.shared.f32 	%f85, [%r282+10240];
	mul.f32 	%f86, %f84, %f85;
	ld.shared.u32 	%r283, [%r276+8];
	shl.b32 	%r284, %r283, 2;
	mov.u32 	%r285, shared_mem;
	add.s32 	%r286, %r285, %r284;
	ld.shared.f32 	%f87, [%r286];
	ld.shared.u32 	%r287, [%r276+12];
	shl.b32 	%r288, %r287, 2;
	add.s32 	%r289, %r19, %r288;
	ld.shared.f32 	%f88, [%r289+10240];
	ld.shared.u32 	%r290, [%r276+16];
	shl.b32 	%r291, %r290, 2;
	add.s32 	%r292, %r20, %r291;
	ld.shared.f32 	%f89, [%r292+10240];
	mul.f32 	%f90, %f88, %f89;
	ld.shared.u32 	%r293, [%r276+20];
	shl.b32 	%r294, %r293, 2;
	add.s32 	%r295, %r285, %r294;
	ld.shared.f32 	%f91, [%r295];
	mul.f32 	%f92, %f90, %f91;
	fma.rn.f32 	%f93, %f86, %f87, %f92;
	ld.shared.u32 	%r296, [%r276+24];
	shl.b32 	%r297, %r296, 2;
	add.s32 	%r298, %r19, %r297;
	ld.shared.f32 	%f94, [%r298+10240];
	ld.shared.u32 	%r299, [%r276+28];
	shl.b32 	%r300, %r299, 2;
	add.s32 	%r301, %r20, %r300;
	ld.shared.f32 	%f95, [%r301+10240];
	mul.f32 	%f96, %f94, %f95;
	ld.shared.u32 	%r302, [%r276+32];
	shl.b32 	%r303, %r302, 2;
	add.s32 	%r304, %r285, %r303;
	ld.shared.f32 	%f97, [%r304];
	fma.rn.f32 	%f98, %f96, %f97, %f93;
	shl.b32 	%r305, %r638, 5;
	sub.s32 	%r306, %r276, %r305;
	ld.shared.u32 	%rd110, [%r306+9216];
	add.s64 	%rd111, %rd20, %rd110;
	shl.b64 	%rd112, %rd111, 2;
	add.s64 	%rd113, %rd1, %rd112;
	atom.global.add.f32 	%f99, [%rd113], %f98;
	add.s32 	%r638, %r638, %r12;
	cvt.s64.s32 	%rd114, %r638;
	setp.gt.u64 	%p29, %rd35, %rd114;
	@%p29 bra 	$L__BB0_38;
$L__BB0_39:
	setp.lt.u64 	%p30, %rd3, 7;
	@%p30 bra 	$L__BB0_11;
	@%p10 bra 	$L__BB0_43;
	mov.u32 	%r639, %r1;
$L__BB0_42:
	mad.lo.s32 	%r307, %r639, 36, %r4;
	ld.shared.u32 	%r308, [%r307];
	shl.b32 	%r309, %r308, 2;
	add.s32 	%r310, %r21, %r309;
	ld.shared.f32 	%f100, [%r310+10240];
	ld.shared.u32 	%r311, [%r307+4];
	shl.b32 	%r312, %r311, 2;
	add.s32 	%r313, %r22, %r312;
	ld.shared.f32 	%f101, [%r313+10240];
	mul.f32 	%f102, %f100, %f101;
	ld.shared.u32 	%r314, [%r307+8];
	shl.b32 	%r315, %r314, 2;
	mov.u32 	%r316, shared_mem;
	add.s32 	%r317, %r316, %r315;
	ld.shared.f32 	%f103, [%r317];
	ld.shared.u32 	%r318, [%r307+12];
	shl.b32 	%r319, %r318, 2;
	add.s32 	%r320, %r21, %r319;
	ld.shared.f32 	%f104, [%r320+10240];
	ld.shared.u32 	%r321, [%r307+16];
	shl.b32 	%r322, %r321, 2;
	add.s32 	%r323, %r22, %r322;
	ld.shared.f32 	%f105, [%r323+10240];
	mul.f32 	%f106, %f104, %f105;
	ld.shared.u32 	%r324, [%r307+20];
	shl.b32 	%r325, %r324, 2;
	add.s32 	%r326, %r316, %r325;
	ld.shared.f32 	%f107, [%r326];
	mul.f32 	%f108, %f106, %f107;
	fma.rn.f32 	%f109, %f102, %f103, %f108;
	ld.shared.u32 	%r327, [%r307+24];
	shl.b32 	%r328, %r327, 2;
	add.s32 	%r329, %r21, %r328;
	ld.shared.f32 	%f110, [%r329+10240];
	ld.shared.u32 	%r330, [%r307+28];
	shl.b32 	%r331, %r330, 2;
	add.s32 	%r332, %r22, %r331;
	ld.shared.f32 	%f111, [%r332+10240];
	mul.f32 	%f112, %f110, %f111;
	ld.shared.u32 	%r333, [%r307+32];
	shl.b32 	%r334, %r333, 2;
	add.s32 	%r335, %r316, %r334;
	ld.shared.f32 	%f113, [%r335];
	fma.rn.f32 	%f114, %f112, %f113, %f109;
	shl.b32 	%r336, %r639, 5;
	sub.s32 	%r337, %r307, %r336;
	ld.shared.u32 	%rd115, [%r337+9216];
	add.s64 	%rd116, %rd21, %rd115;
	shl.b64 	%rd117, %rd116, 2;
	add.s64 	%rd118, %rd1, %rd117;
	atom.global.add.f32 	%f115, [%rd118], %f114;
	add.s32 	%r639, %r639, %r12;
	cvt.s64.s32 	%rd119, %r639;
	setp.gt.u64 	%p32, %rd35, %rd119;
	@%p32 bra 	$L__BB0_42;
$L__BB0_43:
	setp.eq.s64 	%p33, %rd3, 7;
	@%p33 bra 	$L__BB0_11;
	@%p10 bra 	$L__BB0_47;
	mov.u32 	%r640, %r1;
$L__BB0_46:
	mad.lo.s32 	%r338, %r640, 36, %r4;
	ld.shared.u32 	%r339, [%r338];
	shl.b32 	%r340, %r339, 2;
	add.s32 	%r341, %r23, %r340;
	ld.shared.f32 	%f116, [%r341+10240];
	ld.shared.u32 	%r342, [%r338+4];
	shl.b32 	%r343, %r342, 2;
	add.s32 	%r344, %r24, %r343;
	ld.shared.f32 	%f117, [%r344+10240];
	mul.f32 	%f118, %f116, %f117;
	ld.shared.u32 	%r345, [%r338+8];
	shl.b32 	%r346, %r345, 2;
	mov.u32 	%r347, shared_mem;
	add.s32 	%r348, %r347, %r346;
	ld.shared.f32 	%f119, [%r348];
	ld.shared.u32 	%r349, [%r338+12];
	shl.b32 	%r350, %r349, 2;
	add.s32 	%r351, %r23, %r350;
	ld.shared.f32 	%f120, [%r351+10240];
	ld.shared.u32 	%r352, [%r338+16];
	shl.b32 	%r353, %r352, 2;
	add.s32 	%r354, %r24, %r353;
	ld.shared.f32 	%f121, [%r354+10240];
	mul.f32 	%f122, %f120, %f121;
	ld.shared.u32 	%r355, [%r338+20];
	shl.b32 	%r356, %r355, 2;
	add.s32 	%r357, %r347, %r356;
	ld.shared.f32 	%f123, [%r357];
	mul.f32 	%f124, %f122, %f123;
	fma.rn.f32 	%f125, %f118, %f119, %f124;
	ld.shared.u32 	%r358, [%r338+24];
	shl.b32 	%r359, %r358, 2;
	add.s32 	%r360, %r23, %r359;
	ld.shared.f32 	%f126, [%r360+10240];
	ld.shared.u32 	%r361, [%r338+28];
	shl.b32 	%r362, %r361, 2;
	add.s32 	%r363, %r24, %r362;
	ld.shared.f32 	%f127, [%r363+10240];
	mul.f32 	%f128, %f126, %f127;
	ld.shared.u32 	%r364, [%r338+32];
	shl.b32 	%r365, %r364, 2;
	add.s32 	%r366, %r347, %r365;
	ld.shared.f32 	%f129, [%r366];
	fma.rn.f32 	%f130, %f128, %f129, %f125;
	shl.b32 	%r367, %r640, 5;
	sub.s32 	%r368, %r338, %r367;
	ld.shared.u32 	%rd120, [%r368+9216];
	add.s64 	%rd121, %rd22, %rd120;
	shl.b64 	%rd122, %rd121, 2;
	add.s64 	%rd123, %rd1, %rd122;
	atom.global.add.f32 	%f131, [%rd123], %f130;
	add.s32 	%r640, %r640, %r12;
	cvt.s64.s32 	%rd124, %r640;
	setp.gt.u64 	%p35, %rd35, %rd124;
	@%p35 bra 	$L__BB0_46;
$L__BB0_47:
	setp.lt.u64 	%p36, %rd3, 9;
	@%p36 bra 	$L__BB0_11;
	@%p10 bra 	$L__BB0_51;
	mov.u32 	%r641, %r1;
$L__BB0_50:
	mad.lo.s32 	%r369, %r641, 36, %r4;
	ld.shared.u32 	%r370, [%r369];
	shl.b32 	%r371, %r370, 2;
	add.s32 	%r372, %r25, %r371;
	ld.shared.f32 	%f132, [%r372+10240];
	ld.shared.u32 	%r373, [%r369+4];
	shl.b32 	%r374, %r373, 2;
	add.s32 	%r375, %r26, %r374;
	ld.shared.f32 	%f133, [%r375+10240];
	mul.f32 	%f134, %f132, %f133;
	ld.shared.u32 	%r376, [%r369+8];
	shl.b32 	%r377, %r376, 2;
	mov.u32 	%r378, shared_mem;
	add.s32 	%r379, %r378, %r377;
	ld.shared.f32 	%f135, [%r379];
	ld.shared.u32 	%r380, [%r369+12];
	shl.b32 	%r381, %r380, 2;
	add.s32 	%r382, %r25, %r381;
	ld.shared.f32 	%f136, [%r382+10240];
	ld.shared.u32 	%r383, [%r369+16];
	shl.b32 	%r384, %r383, 2;
	add.s32 	%r385, %r26, %r384;
	ld.shared.f32 	%f137, [%r385+10240];
	mul.f32 	%f138, %f136, %f137;
	ld.shared.u32 	%r386, [%r369+20];
	shl.b32 	%r387, %r386, 2;
	add.s32 	%r388, %r378, %r387;
	ld.shared.f32 	%f139, [%r388];
	mul.f32 	%f140, %f138, %f139;
	fma.rn.f32 	%f141, %f134, %f135, %f140;
	ld.shared.u32 	%r389, [%r369+24];
	shl.b32 	%r390, %r389, 2;
	add.s32 	%r391, %r25, %r390;
	ld.shared.f32 	%f142, [%r391+10240];
	ld.shared.u32 	%r392, [%r369+28];
	shl.b32 	%r393, %r392, 2;
	add.s32 	%r394, %r26, %r393;
	ld.shared.f32 	%f143, [%r394+10240];
	mul.f32 	%f144, %f142, %f143;
	ld.shared.u32 	%r395, [%r369+32];
	shl.b32 	%r396, %r395, 2;
	add.s32 	%r397, %r378, %r396;
	ld.shared.f32 	%f145, [%r397];
	fma.rn.f32 	%f146, %f144, %f145, %f141;
	shl.b32 	%r398, %r641, 5;
	sub.s32 	%r399, %r369, %r398;
	ld.shared.u32 	%rd125, [%r399+9216];
	add.s64 	%rd126, %rd23, %rd125;
	shl.b64 	%rd127, %rd126, 2;
	add.s64 	%rd128, %rd1, %rd127;
	atom.global.add.f32 	%f147, [%rd128], %f146;
	add.s32 	%r641, %r641, %r12;
	cvt.s64.s32 	%rd129, %r641;
	setp.gt.u64 	%p38, %rd35, %rd129;
	@%p38 bra 	$L__BB0_50;
$L__BB0_51:
	setp.eq.s64 	%p39, %rd3, 9;
	@%p39 bra 	$L__BB0_11;
	@%p10 bra 	$L__BB0_55;
	mov.u32 	%r642, %r1;
$L__BB0_54:
	mad.lo.s32 	%r400, %r642, 36, %r4;
	ld.shared.u32 	%r401, [%r400];
	shl.b32 	%r402, %r401, 2;
	add.s32 	%r403, %r27, %r402;
	ld.shared.f32 	%f148, [%r403+10240];
	ld.shared.u32 	%r404, [%r400+4];
	shl.b32 	%r405, %r404, 2;
	add.s32 	%r406, %r28, %r405;
	ld.shared.f32 	%f149, [%r406+10240];
	mul.f32 	%f150, %f148, %f149;
	ld.shared.u32 	%r407, [%r400+8];
	shl.b32 	%r408, %r407, 2;
	mov.u32 	%r409, shared_mem;
	add.s32 	%r410, %r409, %r408;
	ld.shared.f32 	%f151, [%r410];
	ld.shared.u32 	%r411, [%r400+12];
	shl.b32 	%r412, %r411, 2;
	add.s32 	%r413, %r27, %r412;
	ld.shared.f32 	%f152, [%r413+10240];
	ld.shared.u32 	%r414, [%r400+16];
	shl.b32 	%r415, %r414, 2;
	add.s32 	%r416, %r28, %r415;
	ld.shared.f32 	%f153, [%r416+10240];
	mul.f32 	%f154, %f152, %f153;
	ld.shared.u32 	%r417, [%r400+20];
	shl.b32 	%r418, %r417, 2;
	add.s32 	%r419, %r409, %r418;
	ld.shared.f32 	%f155, [%r419];
	mul.f32 	%f156, %f154, %f155;
	fma.rn.f32 	%f157, %f150, %f151, %f156;
	ld.shared.u32 	%r420, [%r400+24];
	shl.b32 	%r421, %r420, 2;
	add.s32 	%r422, %r27, %r421;
	ld.shared.f32 	%f158, [%r422+10240];
	ld.shared.u32 	%r423, [%r400+28];
	shl.b32 	%r424, %r423, 2;
	add.s32 	%r425, %r28, %r424;
	ld.shared.f32 	%f159, [%r425+10240];
	mul.f32 	%f160, %f158, %f159;
	ld.shared.u32 	%r426, [%r400+32];
	shl.b32 	%r427, %r426, 2;
	add.s32 	%r428, %r409, %r427;
	ld.shared.f32 	%f161, [%r428];
	fma.rn.f32 	%f162, %f160, %f161, %f157;
	shl.b32 	%r429, %r642, 5;
	sub.s32 	%r430, %r400, %r429;
	ld.shared.u32 	%rd130, [%r430+9216];
	add.s64 	%rd131, %rd24, %rd130;
	shl.b64 	%rd132, %rd131, 2;
	add.s64 	%rd133, %rd1, %rd132;
	atom.global.add.f32 	%f163, [%rd133], %f162;
	add.s32 	%r642, %r642, %r12;
	cvt.s64.s32 	%rd134, %r642;
	setp.gt.u64 	%p41, %rd35, %rd134;
	@%p41 bra 	$L__BB0_54;
$L__BB0_55:
	setp.lt.u64 	%p42, %rd3, 11;
	@%p42 bra 	$L__BB0_11;
	@%p10 bra 	$L__BB0_59;
	mov.u32 	%r643, %r1;
$L__BB0_58:
	mad.lo.s32 	%r431, %r643, 36, %r4;
	ld.shared.u32 	%r432, [%r431];
	shl.b32 	%r433, %r432, 2;
	add.s32 	%r434, %r29, %r433;
	ld.shared.f32 	%f164, [%r434+10240];
	ld.shared.u32 	%r435, [%r431+4];
	shl.b32 	%r436, %r435, 2;
	add.s32 	%r437, %r30, %r436;
	ld.shared.f32 	%f165, [%r437+10240];
	mul.f32 	%f166, %f164, %f165;
	ld.shared.u32 	%r438, [%r431+8];
	shl.b32 	%r439, %r438, 2;
	mov.u32 	%r440, shared_mem;
	add.s32 	%r441, %r440, %r439;
	ld.shared.f32 	%f167, [%r441];
	ld.shared.u32 	%r442, [%r431+12];
	shl.b32 	%r443, %r442, 2;
	add.s32 	%r444, %r29, %r443;
	ld.shared.f32 	%f168, [%r444+10240];
	ld.shared.u32 	%r445, [%r431+16];
	shl.b32 	%r446, %r445, 2;
	add.s32 	%r447, %r30, %r446;
	ld.shared.f32 	%f169, [%r447+10240];
	mul.f32 	%f170, %f168, %f169;
	ld.shared.u32 	%r448, [%r431+20];
	shl.b32 	%r449, %r448, 2;
	add.s32 	%r450, %r440, %r449;
	ld.shared.f32 	%f171, [%r450];
	mul.f32 	%f172, %f170, %f171;
	fma.rn.f32 	%f173, %f166, %f167, %f172;
	ld.shared.u32 	%r451, [%r431+24];
	shl.b32 	%r452, %r451, 2;
	add.s32 	%r453, %r29, %r452;
	ld.shared.f32 	%f174, [%r453+10240];
	ld.shared.u32 	%r454, [%r431+28];
	shl.b32 	%r455, %r454, 2;
	add.s32 	%r456, %r30, %r455;
	ld.shared.f32 	%f175, [%r456+10240];
	mul.f32 	%f176, %f174, %f175;
	ld.shared.u32 	%r457, [%r431+32];
	shl.b32 	%r458, %r457, 2;
	add.s32 	%r459, %r440, %r458;
	ld.shared.f32 	%f177, [%r459];
	fma.rn.f32 	%f178, %f176, %f177, %f173;
	shl.b32 	%r460, %r643, 5;
	sub.s32 	%r461, %r431, %r460;
	ld.shared.u32 	%rd135, [%r461+9216];
	add.s64 	%rd136, %rd25, %rd135;
	shl.b64 	%rd137, %rd136, 2;
	add.s64 	%rd138, %rd1, %rd137;
	atom.global.add.f32 	%f179, [%rd138], %f178;
	add.s32 	%r643, %r643, %r12;
	cvt.s64.s32 	%rd139, %r643;
	setp.gt.u64 	%p44, %rd35, %rd139;
	@%p44 bra 	$L__BB0_58;
$L__BB0_59:
	setp.eq.s64 	%p45, %rd3, 11;
	@%p45 bra 	$L__BB0_11;
	@%p10 bra 	$L__BB0_63;
	mov.u32 	%r644, %r1;
$L__BB0_62:
	mad.lo.s32 	%r462, %r644, 36, %r4;
	ld.shared.u32 	%r463, [%r462];
	shl.b32 	%r464, %r463, 2;
	add.s32 	%r465, %r31, %r464;
	ld.shared.f32 	%f180, [%r465+10240];
	ld.shared.u32 	%r466, [%r462+4];
	shl.b32 	%r467, %r466, 2;
	add.s32 	%r468, %r32, %r467;
	ld.shared.f32 	%f181, [%r468+10240];
	mul.f32 	%f182, %f180, %f181;
	ld.shared.u32 	%r469, [%r462+8];
	shl.b32 	%r470, %r469, 2;
	mov.u32 	%r471, shared_mem;
	add.s32 	%r472, %r471, %r470;
	ld.shared.f32 	%f183, [%r472];
	ld.shared.u32 	%r473, [%r462+12];
	shl.b32 	%r474, %r473, 2;
	add.s32 	%r475, %r31, %r474;
	ld.shared.f32 	%f184, [%r475+10240];
	ld.shared.u32 	%r476, [%r462+16];
	shl.b32 	%r477, %r476, 2;
	add.s32 	%r478, %r32, %r477;
	ld.shared.f32 	%f185, [%r478+10240];
	mul.f32 	%f186, %f184, %f185;
	ld.shared.u32 	%r479, [%r462+20];
	shl.b32 	%r480, %r479, 2;
	add.s32 	%r481, %r471, %r480;
	ld.shared.f32 	%f187, [%r481];
	mul.f32 	%f188, %f186, %f187;
	fma.rn.f32 	%f189, %f182, %f183, %f188;
	ld.shared.u32 	%r482, [%r462+24];
	shl.b32 	%r483, %r482, 2;
	add.s32 	%r484, %r31, %r483;
	ld.shared.f32 	%f190, [%r484+10240];
	ld.shared.u32 	%r485, [%r462+28];
	shl.b32 	%r486, %r485, 2;
	add.s32 	%r487, %r32, %r486;
	ld.shared.f32 	%f191, [%r487+10240];
	mul.f32 	%f192, %f190, %f191;
	ld.shared.u32 	%r488, [%r462+32];
	shl.b32 	%r489, %r488, 2;
	add.s32 	%r490, %r471, %r489;
	ld.shared.f32 	%f193, [%r490];
	fma.rn.f32 	%f194, %f192, %f193, %f189;
	shl.b32 	%r491, %r644, 5;
	sub.s32 	%r492, %r462, %r491;
	ld.shared.u32 	%rd140, [%r492+9216];
	add.s64 	%rd141, %rd26, %rd140;
	shl.b64 	%rd142, %rd141, 2;
	add.s64 	%rd143, %rd1, %rd142;
	atom.global.add.f32 	%f195, [%rd143], %f194;
	add.s32 	%r644, %r644, %r12;
	cvt.s64.s32 	%rd144, %r644;
	setp.gt.u64 	%p47, %rd35, %rd144;
	@%p47 bra 	$L__BB0_62;
$L__BB0_63:
	setp.lt.u64 	%p48, %rd3, 13;
	@%p48 bra 	$L__BB0_11;
	@%p10 bra 	$L__BB0_67;
	mov.u32 	%r645, %r1;
$L__BB0_66:
	mad.lo.s32 	%r493, %r645, 36, %r4;
	ld.shared.u32 	%r494, [%r493];
	shl.b32 	%r495, %r494, 2;
	add.s32 	%r496, %r33, %r495;
	ld.shared.f32 	%f196, [%r496+10240];
	ld.shared.u32 	%r497, [%r493+4];
	shl.b32 	%r498, %r497, 2;
	add.s32 	%r499, %r34, %r498;
	ld.shared.f32 	%f197, [%r499+10240];
	mul.f32 	%f198, %f196, %f197;
	ld.shared.u32 	%r500, [%r493+8];
	shl.b32 	%r501, %r500, 2;
	mov.u32 	%r502, shared_mem;
	add.s32 	%r503, %r502, %r501;
	ld.shared.f32 	%f199, [%r503];
	ld.shared.u32 	%r504, [%r493+12];
	shl.b32 	%r505, %r504, 2;
	add.s32 	%r506, %r33, %r505;
	ld.shared.f32 	%f200, [%r506+10240];
	ld.shared.u32 	%r507, [%r493+16];
	shl.b32 	%r508, %r507, 2;
	add.s32 	%r509, %r34, %r508;
	ld.shared.f32 	%f201, [%r509+10240];
	mul.f32 	%f202, %f200, %f201;
	ld.shared.u32 	%r510, [%r493+20];
	shl.b32 	%r511, %r510, 2;
	add.s32 	%r512, %r502, %r511;
	ld.shared.f32 	%f203, [%r512];
	mul.f32 	%f204, %f202, %f203;
	fma.rn.f32 	%f205, %f198, %f199, %f204;
	ld.shared.u32 	%r513, [%r493+24];
	shl.b32 	%r514, %r513, 2;
	add.s32 	%r515, %r33, %r514;
	ld.shared.f32 	%f206, [%r515+10240];
	ld.shared.u32 	%r516, [%r493+28];
	shl.b32 	%r517, %r516, 2;
	add.s32 	%r518, %r34, %r517;
	ld.shared.f32 	%f207, [%r518+10240];
	mul.f32 	%f208, %f206, %f207;
	ld.shared.u32 	%r519, [%r493+32];
	shl.b32 	%r520, %r519, 2;
	add.s32 	%r521, %r502, %r520;
	ld.shared.f32 	%f209, [%r521];
	fma.rn.f32 	%f210, %f208, %f209, %f205;
	shl.b32 	%r522, %r645, 5;
	sub.s32 	%r523, %r493, %r522;
	ld.shared.u32 	%rd145, [%r523+9216];
	add.s64 	%rd146, %rd27, %rd145;
	shl.b64 	%rd147, %rd146, 2;
	add.s64 	%rd148, %rd1, %rd147;
	atom.global.add.f32 	%f211, [%rd148], %f210;
	add.s32 	%r645, %r645, %r12;
	cvt.s64.s32 	%rd149, %r645;
	setp.gt.u64 	%p50, %rd35, %rd149;
	@%p50 bra 	$L__BB0_66;
$L__BB0_67:
	setp.eq.s64 	%p51, %rd3, 13;
	@%p51 bra 	$L__BB0_11;
	ld.param.u64 	%rd187, [_Z29tensor_product_forward_kernelPfS_S_PjS_Pmmmmmmm_param_10];
	add.s64 	%rd41, %rd27, %rd187;
	@%p10 bra 	$L__BB0_71;
	mov.u32 	%r646, %r1;
$L__BB0_70:
	mad.lo.s32 	%r524, %r646, 36, %r4;
	ld.shared.u32 	%r525, [%r524];
	shl.b32 	%r526, %r525, 2;
	add.s32 	%r527, %r35, %r526;
	ld.shared.f32 	%f212, [%r527+10240];
	ld.shared.u32 	%r528, [%r524+4];
	shl.b32 	%r529, %r528, 2;
	add.s32 	%r530, %r36, %r529;
	ld.shared.f32 	%f213, [%r530+10240];
	mul.f32 	%f214, %f212, %f213;
	ld.shared.u32 	%r531, [%r524+8];
	shl.b32 	%r532, %r531, 2;
	mov.u32 	%r533, shared_mem;
	add.s32 	%r534, %r533, %r532;
	ld.shared.f32 	%f215, [%r534];
	ld.shared.u32 	%r535, [%r524+12];
	shl.b32 	%r536, %r535, 2;
	add.s32 	%r537, %r35, %r536;
	ld.shared.f32 	%f216, [%r537+10240];
	ld.shared.u32 	%r538, [%r524+16];
	shl.b32 	%r539, %r538, 2;
	add.s32 	%r540, %r36, %r539;
	ld.shared.f32 	%f217, [%r540+10240];
	mul.f32 	%f218, %f216, %f217;
	ld.shared.u32 	%r541, [%r524+20];
	shl.b32 	%r542, %r541, 2;
	add.s32 	%r543, %r533, %r542;
	ld.shared.f32 	%f219, [%r543];
	mul.f32 	%f220, %f218, %f219;
	fma.rn.f32 	%f221, %f214, %f215, %f220;
	ld.shared.u32 	%r544, [%r524+24];
	shl.b32 	%r545, %r544, 2;
	add.s32 	%r546, %r35, %r545;
	ld.shared.f32 	%f222, [%r546+10240];
	ld.shared.u32 	%r547, [%r524+28];
	shl.b32 	%r548, %r547, 2;
	add.s32 	%r549, %r36, %r548;
	ld.shared.f32 	%f223, [%r549+10240];
	mul.f32 	%f224, %f222, %f223;
	ld.shared.u32 	%r550, [%r524+32];
	shl.b32 	%r551, %r550, 2;
	add.s32 	%r552, %r533, %r551;
	ld.shared.f32 	%f225, [%r552];
	fma.rn.f32 	%f226, %f224, %f225, %f221;
	shl.b32 	%r553, %r646, 5;
	sub.s32 	%r554, %r524, %r553;
	ld.shared.u32 	%rd150, [%r554+9216];
	add.s64 	%rd151, %rd41, %rd150;
	shl.b64 	%rd152, %rd151, 2;
	add.s64 	%rd153, %rd1, %rd152;
	atom.global.add.f32 	%f227, [%rd153], %f226;
	add.s32 	%r646, %r646, %r12;
	cvt.s64.s32 	%rd154, %r646;
	setp.gt.u64 	%p53, %rd35, %rd154;
	@%p53 bra 	$L__BB0_70;
$L__BB0_71:
	setp.lt.u64 	%p54, %rd3, 15;
	@%p54 bra 	$L__BB0_11;
	@%p10 bra 	$L__BB0_75;
	mov.u32 	%r647, %r1;
$L__BB0_74:
	ld.param.u64 	%rd188, [_Z29tensor_product_forward_kernelPfS_S_PjS_Pmmmmmmm_param_10];
	ld.param.u64 	%rd182, [_Z29tensor_product_forward_kernelPfS_S_PjS_Pmmmmmmm_param_8];
	ld.param.u64 	%rd176, [_Z29tensor_product_forward_kernelPfS_S_PjS_Pmmmmmmm_param_7];
	mad.lo.s32 	%r555, %r647, 36, %r4;
	ld.shared.u32 	%r556, [%r555];
	cvt.u32.u64 	%r557, %rd176;
	shl.b32 	%r558, %r557, 3;
	add.s32 	%r559, %r33, %r558;
	shl.b32 	%r560, %r556, 2;
	add.s32 	%r561, %r559, %r560;
	ld.shared.f32 	%f228, [%r561+10240];
	ld.shared.u32 	%r562, [%r555+4];
	cvt.u32.u64 	%r563, %rd182;
	shl.b32 	%r564, %r563, 3;
	add.s32 	%r565, %r34, %r564;
	shl.b32 	%r566, %r562, 2;
	add.s32 	%r567, %r565, %r566;
	ld.shared.f32 	%f229, [%r567+10240];
	mul.f32 	%f230, %f228, %f229;
	ld.shared.u32 	%r568, [%r555+8];
	shl.b32 	%r569, %r568, 2;
	mov.u32 	%r570, shared_mem;
	add.s32 	%r571, %r570, %r569;
	ld.shared.f32 	%f231, [%r571];
	ld.shared.u32 	%r572, [%r555+12];
	shl.b32 	%r573, %r572, 2;
	add.s32 	%r574, %r559, %r573;
	ld.shared.f32 	%f232, [%r574+10240];
	ld.shared.u32 	%r575, [%r555+16];
	shl.b32 	%r576, %r575, 2;
	add.s32 	%r577, %r565, %r576;
	ld.shared.f32 	%f233, [%r577+10240];
	mul.f32 	%f234, %f232, %f233;
	ld.shared.u32 	%r578, [%r555+20];
	shl.b32 	%r579, %r578, 2;
	add.s32 	%r580, %r570, %r579;
	ld.shared.f32 	%f235, [%r580];
	mul.f32 	%f236, %f234, %f235;
	fma.rn.f32 	%f237, %f230, %f231, %f236;
	ld.shared.u32 	%r581, [%r555+24];
	shl.b32 	%r582, %r581, 2;
	add.s32 	%r583, %r559, %r582;
	ld.shared.f32 	%f238, [%r583+10240];
	ld.shared.u32 	%r584, [%r555+28];
	shl.b32 	%r585, %r584, 2;
	add.s32 	%r586, %r565, %r585;
	ld.shared.f32 	%f239, [%r586+10240];
	mul.f32 	%f240, %f238, %f239;
	ld.shared.u32 	%r587, [%r555+32];
	shl.b32 	%r588, %r587, 2;
	add.s32 	%r589, %r570, %r588;
	ld.shared.f32 	%f241, [%r589];
	fma.rn.f32 	%f242, %f240, %f241, %f237;
	shl.b32 	%r590, %r647, 5;
	sub.s32 	%r591, %r555, %r590;
	ld.shared.u32 	%rd155, [%r591+9216];
	add.s64 	%rd156, %rd41, %rd188;
	add.s64 	%rd157, %rd156, %rd155;
	shl.b64 	%rd158, %rd157, 2;
	add.s64 	%rd159, %rd1, %rd158;
	atom.global.add.f32 	%f243, [%rd159], %f242;
	add.s32 	%r647, %r647, %r12;
	cvt.s64.s32 	%rd160, %r647;
	setp.gt.u64 	%p56, %rd35, %rd160;
	@%p56 bra 	$L__BB0_74;
$L__BB0_75:
	setp.eq.s64 	%p58, %rd3, 15;
	or.pred  	%p59, %p58, %p10;
	@%p59 bra 	$L__BB0_11;
	mov.u32 	%r648, %r1;
$L__BB0_77:
	ld.param.u64 	%rd189, [_Z29tensor_product_forward_kernelPfS_S_PjS_Pmmmmmmm_param_10];
	ld.param.u64 	%rd183, [_Z29tensor_product_forward_kernelPfS_S_PjS_Pmmmmmmm_param_8];
	ld.param.u64 	%rd177, [_Z29tensor_product_forward_kernelPfS_S_PjS_Pmmmmmmm_param_7];
	mad.lo.s32 	%r592, %r648, 36, %r4;
	ld.shared.u32 	%r593, [%r592];
	cvt.u32.u64 	%r594, %rd177;
	shl.b32 	%r595, %r594, 3;
	add.s32 	%r596, %r35, %r595;
	shl.b32 	%r597, %r593, 2;
	add.s32 	%r598, %r596, %r597;
	ld.shared.f32 	%f244, [%r598+10240];
	ld.shared.u32 	%r599, [%r592+4];
	cvt.u32.u64 	%r600, %rd183;
	shl.b32 	%r601, %r600, 3;
	add.s32 	%r602, %r36, %r601;
	shl.b32 	%r603, %r599, 2;
	add.s32 	%r604, %r602, %r603;
	ld.shared.f32 	%f245, [%r604+10240];
	mul.f32 	%f246, %f244, %f245;
	ld.shared.u32 	%r605, [%r592+8];
	shl.b32 	%r606, %r605, 2;
	mov.u32 	%r607, shared_mem;
	add.s32 	%r608, %r607, %r606;
	ld.shared.f32 	%f247, [%r608];
	ld.shared.u32 	%r609, [%r592+12];
	shl.b32 	%r610, %r609, 2;
	add.s32 	%r611, %r596, %r610;
	ld.shared.f32 	%f248, [%r611+10240];
	ld.shared.u32 	%r612, [%r592+16];
	shl.b32 	%r613, %r612, 2;
	add.s32 	%r614, %r602, %r613;
	ld.shared.f32 	%f249, [%r614+10240];
	mul.f32 	%f250, %f248, %f249;
	ld.shared.u32 	%r615, [%r592+20];
	shl.b32 	%r616, %r615, 2;
	add.s32 	%r617, %r607, %r616;
	ld.shared.f32 	%f251, [%r617];
	mul.f32 	%f252, %f250, %f251;
	fma.rn.f32 	%f253, %f246, %f247, %f252;
	ld.shared.u32 	%r618, [%r592+24];
	shl.b32 	%r619, %r618, 2;
	add.s32 	%r620, %r596, %r619;
	ld.shared.f32 	%f254, [%r620+10240];
	ld.shared.u32 	%r621, [%r592+28];
	shl.b32 	%r622, %r621, 2;
	add.s32 	%r623, %r602, %r622;
	ld.shared.f32 	%f255, [%r623+10240];
	mul.f32 	%f256, %f254, %f255;
	ld.shared.u32 	%r624, [%r592+32];
	shl.b32 	%r625, %r624, 2;
	add.s32 	%r626, %r607, %r625;
	ld.shared.f32 	%f257, [%r626];
	fma.rn.f32 	%f258, %f256, %f257, %f253;
	shl.b32 	%r627, %r648, 5;
	sub.s32 	%r628, %r592, %r627;
	ld.shared.u32 	%rd161, [%r628+9216];
	add.s64 	%rd162, %rd41, %rd189;
	add.s64 	%rd163, %rd162, %rd189;
	add.s64 	%rd164, %rd163, %rd161;
	shl.b64 	%rd165, %rd164, 2;
	add.s64 	%rd166, %rd1, %rd165;
	atom.global.add.f32 	%f259, [%rd166], %f258;
	add.s32 	%r648, %r648, %r12;
	cvt.s64.s32 	%rd167, %r648;
	setp.gt.u64 	%p60, %rd35, %rd167;
	@%p60 bra 	$L__BB0_77;
	bra.uni 	$L__BB0_11;
$L__BB0_78:
	ret;

}


// ===== COMPILED SASS (sm_100) =====

	.target	sm_100

	.elftype	@"ET_EXEC"


//--------------------- .note.nv.tkinfo           --------------------------
	.section	.note.nv.tkinfo,"",@"SHT_NOTE"
	.sectionflags	@"SHF_NOTE_NV_TKINFO"
	.tkinfo
        /*0018*/ 	.word	0x00000002
        /*0030*/ 	.string	""
        /*0030*/ 	.string	"ptxas"
        /*0030*/ 	.string	"Cuda compilation tools, release 13.0, V13.0.88"
        /*0030*/ 	.string	"Build cuda_13.0.r13.0/compiler.36424714_0"
        /*0030*/ 	.string	"-arch sm_100 -m 64 "



//--------------------- .note.nv.cuinfo           --------------------------
	.section	.note.nv.cuinfo,"",@"SHT_NOTE"
	.sectionflags	@"SHF_NOTE_NV_CUINFO"
        /*0018*/ 	.short	0x0002
        /*001a*/ 	.short	0x0064
        /*001c*/ 	.short	0x0082
	.zero		2


//--------------------- .nv.info                  --------------------------
	.section	.nv.info,"",@"SHT_CUDA_INFO"
	.align	4


	//----- nvinfo : EIATTR_REGCOUNT
	.align		4
        /*0000*/ 	.byte	0x04, 0x2f
        /*0002*/ 	.short	(.L_1 - .L_0)
	.align		4
.L_0:
        /*0004*/ 	.word	index@(_Z29tensor_product_forward_kernelPfS_S_PjS_Pmmmmmmm)
        /*0008*/ 	.word	0x0000001d


	//----- nvinfo : EIATTR_FRAME_SIZE
	.align		4
.L_1:
        /*000c*/ 	.byte	0x04, 0x11
        /*000e*/ 	.short	(.L_3 - .L_2)
	.align		4
.L_2:
        /*0010*/ 	.word	index@(_Z29tensor_product_forward_kernelPfS_S_PjS_Pmmmmmmm)
        /*0014*/ 	.word	0x00000000


	//----- nvinfo : EIATTR_MIN_STACK_SIZE
	.align		4
.L_3:
        /*0018*/ 	.byte	0x04, 0x12
        /*001a*/ 	.short	(.L_5 - .L_4)
	.align		4
.L_4:
        /*001c*/ 	.word	index@(_Z29tensor_product_forward_kernelPfS_S_PjS_Pmmmmmmm)
        /*0020*/ 	.word	0x00000000
.L_5:


//--------------------- .nv.compat                --------------------------
	.section	.nv.compat,"",@"SHT_CUDA_COMPAT_INFO"
	.align	4
        /*0000*/ 	.byte	0x02, 0x09, 0x00, 0x00, 0x02, 0x02, 0x01, 0x00, 0x02, 0x05, 0x05, 0x00, 0x03, 0x07, 0x01, 0x01
        /*0010*/ 	.byte	0x02, 0x03, 0x00, 0x00, 0x02, 0x06, 0x01, 0x00, 0x04, 0x0b, 0x08, 0x00, 0x09, 0x00, 0x00, 0x00
        /*0020*/ 	.byte	0x00, 0x00, 0x00, 0x00


//--------------------- .nv.info._Z29tensor_product_forward_kernelPfS_S_PjS_Pmmmmmmm --------------------------
	.section	.nv.info._Z29tensor_product_forward_kernelPfS_S_PjS_Pmmmmmmm,"",@"SHT_CUDA_INFO"
	.sectionflags	@""
	.align	4


	//----- nvinfo : EIATTR_CUDA_API_VERSION
	.align		4
        /*0000*/ 	.byte	0x04, 0x37
        /*0002*/ 	.short	(.L_7 - .L_6)
.L_6:
        /*0004*/ 	.word	0x00000082


	//----- nvinfo : EIATTR_KPARAM_INFO
	.align		4
.L_7:
        /*0008*/ 	.byte	0x04, 0x17
        /*000a*/ 	.short	(.L_9 - .L_8)
.L_8:
        /*000c*/ 	.word	0x00000000
        /*0010*/ 	.short	0x000b
        /*0012*/ 	.short	0x0058
        /*0014*/ 	.byte	0x00, 0xf0, 0x21, 0x00


	//----- nvinfo : EIATTR_KPARAM_INFO
	.align		4
.L_9:
        /*0018*/ 	.byte	0x04, 0x17
        /*001a*/ 	.short	(.L_11 - .L_10)
.L_10:
        /*001c*/ 	.word	0x00000000
        /*0020*/ 	.short	0x000a
        /*0022*/ 	.short	0x0050
        /*0024*/ 	.byte	0x00, 0xf0, 0x21, 0x00


	//----- nvinfo : EIATTR_KPARAM_INFO
	.align		4
.L_11:
        /*0028*/ 	.byte	0x04, 0x17
        /*002a*/ 	.short	(.L_13 - .L_12)
.L_12:
        /*002c*/ 	.word	0x00000000
        /*0030*/ 	.short	0x0009
        /*0032*/ 	.short	0x0048
        /*0034*/ 	.byte	0x00, 0xf0, 0x21, 0x00


	//----- nvinfo : EIATTR_KPARAM_INFO
	.align		4
.L_13:
        /*0038*/ 	.byte	0x04, 0x17
        /*003a*/ 	.short	(.L_15 - .L_14)
.L_14:
        /*003c*/ 	.word	0x00000000
        /*0040*/ 	.short	0x0008
        /*0042*/ 	.short	0x0040
        /*0044*/ 	.byte	0x00, 0xf0, 0x21, 0x00


	//----- nvinfo : EIATTR_KPARAM_INFO
	.align		4
.L_15:
        /*0048*/ 	.byte	0x04, 0x17
        /*004a*/ 	.short	(.L_17 - .L_16)
.L_16:
        /*004c*/ 	.word	0x00000000
        /*0050*/ 	.short	0x0007
        /*0052*/ 	.short	0x0038
        /*0054*/ 	.byte	0x00, 0xf0, 0x21, 0x00


	//----- nvinfo : EIATTR_KPARAM_INFO
	.align		4
.L_17:
        /*0058*/ 	.byte	0x04, 0x17
        /*005a*/ 	.short	(.L_19 - .L_18)
.L_18:
        /*005c*/ 	.word	0x00000000
        /*0060*/ 	.short	0x0006
        /*0062*/ 	.short	0x0030
        /*0064*/ 	.byte	0x00, 0xf0, 0x21, 0x00


	//----- nvinfo : EIATTR_KPARAM_INFO
	.align		4
.L_19:
        /*0068*/ 	.byte	0x04, 0x17
        /*006a*/ 	.short	(.L_21 - .L_20)
.L_20:
        /*006c*/ 	.word	0x00000000
        /*0070*/ 	.short	0x0005
        /*0072*/ 	.short	0x0028
        /*0074*/ 	.byte	0x00, 0xf5, 0x21, 0x00


	//----- nvinfo : EIATTR_KPARAM_INFO
	.align		4
.L_21:
        /*0078*/ 	.byte	0x04, 0x17
        /*007a*/ 	.short	(.L_23 - .L_22)
.L_22:
        /*007c*/ 	.word	0x00000000
        /*0080*/ 	.short	0x0004
        /*0082*/ 	.short	0x0020
        /*0084*/ 	.byte	0x00, 0xf5, 0x21, 0x00


	//----- nvinfo : EIATTR_KPARAM_INFO
	.align		4
.L_23:
        /*0088*/ 	.byte	0x04, 0x17
        /*008a*/ 	.short	(.L_25 - .L_24)
.L_24:
        /*008c*/ 	.word	0x00000000
        /*0090*/ 	.short	0x0003
        /*0092*/ 	.short	0x0018
        /*0094*/ 	.byte	0x00, 0xf5, 0x21, 0x00


	//----- nvinfo : EIATTR_KPARAM_INFO
	.align		4
.L_25:
        /*0098*/ 	.byte	0x04, 0x17
        /*009a*/ 	.short	(.L_27 - .L_26)
.L_26:
        /*009c*/ 	.word	0x00000000
        /*00a0*/ 	.short	0x0002
        /*00a2*/ 	.short	0x0010
        /*00a4*/ 	.byte	0x00, 0xf5, 0x21, 0x00


	//----- nvinfo : EIATTR_KPARAM_INFO
	.align		4
.L_27:
        /*00a8*/ 	.byte	0x04, 0x17
        /*00aa*/ 	.short	(.L_29 - .L_28)
.L_28:
        /*00ac*/ 	.word	0x00000000
        /*00b0*/ 	.short	0x0001
        /*00b2*/ 	.short	0x0008
        /*00b4*/ 	.byte	0x00, 0xf5, 0x21, 0x00


	//----- nvinfo : EIATTR_KPARAM_INFO
	.align		4
.L_29:
        /*00b8*/ 	.byte	0x04, 0x17
        /*00ba*/ 	.short	(.L_31 - .L_30)
.L_30:
        /*00bc*/ 	.word	0x00000000
        /*00c0*/ 	.short	0x0000
        /*00c2*/ 	.short	0x0000
        /*00c4*/ 	.byte	0x00, 0xf5, 0x21, 0x00


	//----- nvinfo : EIATTR_SPARSE_MMA_MASK
	.align		4
.L_31:
        /*00c8*/ 	.byte	0x03, 0x50
        /*00ca*/ 	.short	0x0000


	//----- nvinfo : EIATTR_MAXREG_COUNT
	.align		4
        /*00cc*/ 	.byte	0x03, 0x1b
        /*00ce*/ 	.short	0x00ff


	//----- nvinfo : EIATTR_MERCURY_ISA_VERSION
	.align		4
        /*00d0*/ 	.byte	0x03, 0x5f
        /*00d2*/ 	.short	0x0101


	//----- nvinfo : EIATTR_VRC_CTA_INIT_COUNT
	.align		4
        /*00d4*/ 	.byte	0x02, 0x4a
	.zero		1
	.zero		1


	//----- nvinfo : EIATTR_EXIT_INSTR_OFFSETS
	.align		4
        /*00d8*/ 	.byte	0x04, 0x1c
        /*00da*/ 	.short	(.L_33 - .L_32)


	//   ....[0]....
.L_32:
        /*00dc*/ 	.word	0x000000c0


	//   ....[1]....
        /*00e0*/ 	.word	0x00004bd0


	//----- nvinfo : EIATTR_CRS_STACK_SIZE
	.align		4
.L_33:
        /*00e4*/ 	.byte	0x04, 0x1e
        /*00e6*/ 	.short	(.L_35 - .L_34)
.L_34:
        /*00e8*/ 	.word	0x00000000


	//----- nvinfo : EIATTR_CBANK_PARAM_SIZE
	.align		4
.L_35:
        /*00ec*/ 	.byte	0x03, 0x19
        /*00ee*/ 	.short	0x0060


	//----- nvinfo : EIATTR_PARAM_CBANK
	.align		4
        /*00f0*/ 	.byte	0x04, 0x0a
        /*00f2*/ 	.short	(.L_37 - .L_36)
	.align		4
.L_36:
        /*00f4*/ 	.word	index@(.nv.constant0._Z29tensor_product_forward_kernelPfS_S_PjS_Pmmmmmmm)
        /*00f8*/ 	.short	0x0380
        /*00fa*/ 	.short	0x0060


	//----- nvinfo : EIATTR_SW_WAR
	.align		4
.L_37:
        /*00fc*/ 	.byte	0x04, 0x36
        /*00fe*/ 	.short	(.L_39 - .L_38)
.L_38:
        /*0100*/ 	.word	0x00000008
.L_39:


//--------------------- .nv.callgraph             --------------------------
	.section	.nv.callgraph,"",@"SHT_CUDA_CALLGRAPH"
	.align	4
	.sectionentsize	8
	.align		4
        /*0000*/ 	.word	0x00000000
	.align		4
        /*0004*/ 	.word	0xffffffff
	.align		4
        /*0008*/ 	.word	0x00000000
	.align		4
        /*000c*/ 	.word	0xfffffffe
	.align		4
        /*0010*/ 	.word	0x00000000
	.align		4
        /*0014*/ 	.word	0xfffffffd
	.align		4
        /*0018*/ 	.word	0x00000000
	.align		4
        /*001c*/ 	.word	0xfffffffc


//--------------------- .text._Z29tensor_product_forward_kernelPfS_S_PjS_Pmmmmmmm --------------------------
	.section	.text._Z29tensor_product_forward_kernelPfS_S_PjS_Pmmmmmmm,"ax",@progbits
	.align	128
        .global         _Z29tensor_product_forward_kernelPfS_S_PjS_Pmmmmmmm
        .type           _Z29tensor_product_forward_kernelPfS_S_PjS_Pmmmmmmm,@function
        .size           _Z29tensor_product_forward_kernelPfS_S_PjS_Pmmmmmmm,(.L_x_62 - _Z29tensor_product_forward_kernelPfS_S_PjS_Pmmmmmmm)
        .other          _Z29tensor_product_forward_kernelPfS_S_PjS_Pmmmmmmm,@"STO_CUDA_ENTRY STV_DEFAULT"
_Z29tensor_product_forward_kernelPfS_S_PjS_Pmmmmmmm:
.text._Z29tensor_product_forward_kernelPfS_S_PjS_Pmmmmmmm:
[----:B------:R-:W-:Y:S08]  /*0000*/  LDC R1, c[0x0][0x37c] ;  /* 0x0000df00ff017b82 */ /* 0x000ff00000000800 */
[----:B------:R-:W0:Y:S01]  /*0010*/  S2UR UR4, SR_CTAID.X ;  /* 0x00000000000479c3 */ /* 0x000e220000002500 */
[----:B------:R-:W1:Y:S01]  /*0020*/  S2R R9, SR_TID.X ;  /* 0x0000000000097919 */ /* 0x000e620000002100 */
[----:B------:R-:W1:Y:S01]  /*0030*/  LDCU.64 UR6, c[0x0][0x3b0] ;  /* 0x00007600ff0677ac */ /* 0x000e620008000a00 */
[----:B------:R-:W2:Y:S05]  /*0040*/  LDCU.64 UR40, c[0x0][0x3b0] ;  /* 0x00007600ff2877ac */ /* 0x000eaa0008000a00 */
[----:B------:R-:W3:Y:S01]  /*0050*/  LDC.64 R2, c[0x0][0x3d8] ;  /* 0x0000f600ff027b82 */ /* 0x000ee20000000a00 */
[----:B0-----:R-:W-:-:S06]  /*0060*/  USHF.L.U32 UR4, UR4, 0x4, URZ ;  /* 0x0000000404047899 */ /* 0x001fcc00080006ff */
[----:B---3--:R-:W-:Y:S02]  /*0070*/  ISETP.LE.U32.AND P0, PT, R2, UR4, PT ;  /* 0x0000000402007c0c */ /* 0x008fe4000bf03070 */
[----:B-1----:R-:W-:Y:S02]  /*0080*/  ISETP.GE.U32.AND P1, PT, R9, UR6, PT ;  /* 0x0000000609007c0c */ /* 0x002fe4000bf26070 */
[----:B------:R-:W-:-:S04]  /*0090*/  ISETP.GE.U32.AND.EX P0, PT, RZ, R3, PT, P0 ;  /* 0x00000003ff00720c */ /* 0x000fc80003f06100 */
[----:B------:R-:W-:Y:S02]  /*00a0*/  ISETP.GE.U32.OR.EX P0, PT, RZ, UR7, P0, P1 ;  /* 0x00000007ff007c0c */ /* 0x000fe40008706510 */
[----:B------:R-:W-:-:S11]  /*00b0*/  IADD3 R2, P1, PT, R2, -UR4, RZ ;  /* 0x8000000402027c10 */ /* 0x000fd6000ff3e0ff */
[----:B--2---:R-:W-:Y:S05]  /*00c0*/  @P0 EXIT ;  /* 0x000000000000094d */ /* 0x004fea0003800000 */
[----:B------:R-:W0:Y:S01]  /*00d0*/  LDCU.64 UR6, c[0x0][0x3c8] ;  /* 0x00007900ff0677ac */ /* 0x000e220008000a00 */
[----:B------:R-:W-:Y:S01]  /*00e0*/  IADD3.X R0, PT, PT, R3, -0x1, RZ, P1, !PT ;  /* 0xffffffff03007810 */ /* 0x000fe20000ffe4ff */
[----:B------:R-:W-:Y:S01]  /*00f0*/  BSSY.RECONVERGENT B0, `(.L_x_0) ;  /* 0x000001c000007945 */ /* 0x000fe20003800200 */
[----:B------:R-:W-:Y:S01]  /*0100*/  ISETP.LT.U32.AND P0, PT, R2, 0x10, PT ;  /* 0x000000100200780c */ /* 0x000fe20003f01070 */
[----:B------:R-:W1:Y:S03]  /*0110*/  LDCU.64 UR8, c[0x0][0x3b8] ;  /* 0x00007700ff0877ac */ /* 0x000e660008000a00 */
[----:B------:R-:W-:Y:S01]  /*0120*/  ISETP.LT.U32.AND.EX P0, PT, R0, RZ, PT, P0 ;  /* 0x000000ff0000720c */ /* 0x000fe20003f01100 */
[----:B------:R-:W2:Y:S01]  /*0130*/  LDCU.64 UR42, c[0x0][0x3c0] ;  /* 0x00007800ff2a77ac */ /* 0x000ea20008000a00 */
[----:B------:R-:W3:Y:S01]  /*0140*/  LDCU.64 UR66, c[0x0][0x358] ;  /* 0x00006b00ff4277ac */ /* 0x000ee20008000a00 */
[----:B------:R-:W4:Y:S01]  /*0150*/  LDCU.64 UR10, c[0x0][0x3a0] ;  /* 0x00007400ff0a77ac */ /* 0x000f220008000a00 */
[----:B0-----:R-:W-:-:S04]  /*0160*/  ISETP.GE.U32.AND P1, PT, R9, UR6, PT ;  /* 0x0000000609007c0c */ /* 0x001fc8000bf26070 */
[----:B------:R-:W-:-:S13]  /*0170*/  ISETP.GE.U32.AND.EX P1, PT, RZ, UR7, PT, P1 ;  /* 0x00000007ff007c0c */ /* 0x000fda000bf26110 */
[----:B-1234-:R-:W-:Y:S05]  /*0180*/  @P1 BRA `(.L_x_1) ;  /* 0x0000000000481947 */ /* 0x01efea0003800000 */
[----:B------:R-:W0:Y:S01]  /*0190*/  S2R R4, SR_CgaCtaId ;  /* 0x0000000000047919 */ /* 0x000e220000008800 */
[----:B------:R-:W1:Y:S01]  /*01a0*/  LDC R11, c[0x0][0x360] ;  /* 0x0000d800ff0b7b82 */ /* 0x000e620000000800 */
[----:B------:R-:W-:Y:S01]  /*01b0*/  MOV R3, 0x400 ;  /* 0x0000040000037802 */ /* 0x000fe20000000f00 */
[--C-:B------:R-:W-:Y:S02]  /*01c0*/  IMAD.MOV.U32 R8, RZ, RZ, R9.reuse ;  /* 0x000000ffff087224 */ /* 0x100fe400078e0009 */
[----:B------:R-:W-:Y:S02]  /*01d0*/  IMAD.MOV.U32 R13, RZ, RZ, RZ ;  /* 0x000000ffff0d7224 */ /* 0x000fe400078e00ff */
[----:B------:R-:W-:Y:S01]  /*01e0*/  IMAD.MOV.U32 R6, RZ, RZ, R9 ;  /* 0x000000ffff067224 */ /* 0x000fe200078e0009 */
[----:B0-----:R-:W-:-:S07]  /*01f0*/  LEA R3, R4, R3, 0x18 ;  /* 0x0000000304037211 */ /* 0x001fce00078ec0ff */
.L_x_2:
[----:B0-----:R-:W-:-:S04]  /*0200*/  LEA R4, P1, R8, UR10, 0x2 ;  /* 0x0000000a08047c11 */ /* 0x001fc8000f8210ff */
[----:B------:R-:W-:-:S05]  /*0210*/  LEA.HI.X R5, R8, UR11, R13, 0x2, P1 ;  /* 0x0000000b08057c11 */ /* 0x000fca00088f140d */
[----:B------:R-:W2:Y:S01]  /*0220*/  LDG.E.CONSTANT R4, desc[UR66][R4.64] ;  /* 0x0000004204047981 */ /* 0x000ea2000c1e9900 */
[----:B------:R-:W-:Y:S02]  /*0230*/  IMAD R7, R6, 0x4, R3 ;  /* 0x0000000406077824 */ /* 0x000fe400078e0203 */
[----:B-1----:R-:W-:-:S04]  /*0240*/  IMAD.IADD R8, R11, 0x1, R6 ;  /* 0x000000010b087824 */ /* 0x002fc800078e0206 */
[--C-:B------:R-:W-:Y:S01]  /*0250*/  IMAD.MOV.U32 R6, RZ, RZ, R8.reuse ;  /* 0x000000ffff067224 */ /* 0x100fe200078e0008 */
[----:B------:R-:W-:Y:S02]  /*0260*/  ISETP.GE.U32.AND P1, PT, R8, UR6, PT ;  /* 0x0000000608007c0c */ /* 0x000fe4000bf26070 */
[----:B------:R-:W-:-:S04]  /*0270*/  SHF.R.S32.HI R13, RZ, 0x1f, R8 ;  /* 0x0000001fff0d7819 */ /* 0x000fc80000011408 */
[----:B------:R-:W-:Y:S01]  /*0280*/  ISETP.GE.U32.AND.EX P1, PT, R13, UR7, PT, P1 ;  /* 0x000000070d007c0c */ /* 0x000fe2000bf26110 */
[----:B--2---:R0:W-:-:S12]  /*0290*/  STS [R7], R4 ;  /* 0x0000000407007388 */ /* 0x0041d80000000800 */
[----:B------:R-:W-:Y:S05]  /*02a0*/  @!P1 BRA `(.L_x_2) ;  /* 0xfffffffc00d49947 */ /* 0x000fea000383ffff */
.L_x_1:
[----:B------:R-:W-:Y:S05]  /*02b0*/  BSYNC.RECONVERGENT B0 ;  /* 0x0000000000007941 */ /* 0x000fea0003800200 */
.L_x_0:
[----:B0-----:R-:W-:Y:S01]  /*02c0*/  SEL R4, R0, RZ, P0 ;  /* 0x000000ff00047207 */ /* 0x001fe20000000000 */
[----:B------:R-:W0:Y:S01]  /*02d0*/  S2UR UR7, SR_CgaCtaId ;  /* 0x00000000000779c3 */ /* 0x000e220000008800 */
[----:B------:R-:W-:Y:S01]  /*02e0*/  SEL R3, R2, 0x10, P0 ;  /* 0x0000001002037807 */ /* 0x000fe20000000000 */
[----:B------:R-:W-:Y:S01]  /*02f0*/  UMOV UR5, 0x400 ;  /* 0x0000040000057882 */ /* 0x000fe20000000000 */
[----:B------:R-:W1:Y:S01]  /*0300*/  LDCU.64 UR10, c[0x0][0x388] ;  /* 0x00007100ff0a77ac */ /* 0x000e620008000a00 */
[----:B------:R-:W-:Y:S01]  /*0310*/  IMAD R8, R4, UR8, RZ ;  /* 0x0000000804087c24 */ /* 0x000fe2000f8e02ff */
[----:B------:R-:W-:Y:S01]  /*0320*/  BSSY.RECONVERGENT B0, `(.L_x_3) ;  /* 0x0000023000007945 */ /* 0x000fe20003800200 */
[----:B------:R-:W-:-:S04]  /*0330*/  IMAD.WIDE.U32 R6, R3, UR8, RZ ;  /* 0x0000000803067c25 */ /* 0x000fc8000f8e00ff */
[----:B------:R-:W-:Y:S01]  /*0340*/  IMAD R11, R3, UR9, R8 ;  /* 0x00000009030b7c24 */ /* 0x000fe2000f8e0208 */
[----:B------:R-:W-:Y:S01]  /*0350*/  ISETP.GT.U32.AND P1, PT, R6, R9, PT ;  /* 0x000000090600720c */ /* 0x000fe20003f24070 */
[----:B------:R-:W-:Y:S02]  /*0360*/  IMAD R10, R4, UR42, RZ ;  /* 0x0000002a040a7c24 */ /* 0x000fe4000f8e02ff */
[----:B------:R-:W-:Y:S02]  /*0370*/  IMAD.IADD R14, R7, 0x1, R11 ;  /* 0x00000001070e7824 */ /* 0x000fe400078e020b */
[----:B------:R-:W-:-:S03]  /*0380*/  IMAD.WIDE.U32 R4, R3, UR42, RZ ;  /* 0x0000002a03047c25 */ /* 0x000fc6000f8e00ff */
[----:B------:R-:W-:Y:S01]  /*0390*/  ISETP.GT.U32.AND.EX P1, PT, R14, RZ, PT, P1 ;  /* 0x000000ff0e00720c */ /* 0x000fe20003f24110 */
[----:B------:R-:W-:Y:S01]  /*03a0*/  IMAD R3, R3, UR43, R10 ;  /* 0x0000002b03037c24 */ /* 0x000fe2000f8e020a */
[----:B------:R-:W-:Y:S01]  /*03b0*/  ISETP.GT.U32.AND P0, PT, R4, R9, PT ;  /* 0x000000090400720c */ /* 0x000fe20003f04070 */
[----:B0-----:R-:W-:Y:S02]  /*03c0*/  ULEA UR5, UR7, UR5, 0x18 ;  /* 0x0000000507057291 */ /* 0x001fe4000f8ec0ff */
[----:B------:R-:W-:Y:S02]  /*03d0*/  IMAD.IADD R3, R5, 0x1, R3 ;  /* 0x0000000105037824 */ /* 0x000fe400078e0203 */
[----:B------:R-:W-:Y:S01]  /*03e0*/  ULEA UR5, UR6, UR5, 0x2 ;  /* 0x0000000506057291 */ /* 0x000fe2000f8e10ff */
[----:B------:R-:W0:Y:S02]  /*03f0*/  LDCU.64 UR6, c[0x0][0x380] ;  /* 0x00007000ff0677ac */ /* 0x000e240008000a00 */
[----:B------:R-:W-:-:S03]  /*0400*/  ISETP.GT.U32.AND.EX P0, PT, R3, RZ, PT, P0 ;  /* 0x000000ff0300720c */ /* 0x000fc60003f04100 */
[----:B-1----:R-:W-:Y:S10]  /*0410*/  @!P1 BRA `(.L_x_4) ;  /* 0x00000000004c9947 */ /* 0x002ff40003800000 */
[----:B------:R-:W1:Y:S01]  /*0420*/  LDC R15, c[0x0][0x360] ;  /* 0x0000d800ff0f7b82 */ /* 0x000e620000000800 */
[--C-:B------:R-:W-:Y:S02]  /*0430*/  IMAD.MOV.U32 R10, RZ, RZ, R9.reuse ;  /* 0x000000ffff0a7224 */ /* 0x100fe400078e0009 */
[----:B------:R-:W-:Y:S02]  /*0440*/  IMAD.MOV.U32 R11, RZ, RZ, RZ ;  /* 0x000000ffff0b7224 */ /* 0x000fe400078e00ff */
[----:B------:R-:W-:-:S07]  /*0450*/  IMAD.MOV.U32 R8, RZ, RZ, R9 ;  /* 0x000000ffff087224 */ /* 0x000fce00078e0009 */
.L_x_5:
[----:B------:R-:W-:Y:S02]  /*0460*/  IMAD.U32 R13, RZ, RZ, UR8 ;  /* 0x00000008ff0d7e24 */ /* 0x000fe4000f8e00ff */
[----:B------:R-:W-:Y:S02]  /*0470*/  IMAD.U32 R17, RZ, RZ, UR9 ;  /* 0x00000009ff117e24 */ /* 0x000fe4000f8e00ff */
[----:B------:R-:W-:-:S04]  /*0480*/  IMAD.WIDE.U32 R10, R13, UR4, R10 ;  /* 0x000000040d0a7c25 */ /* 0x000fc8000f8e000a */
[----:B------:R-:W-:Y:S01]  /*0490*/  IMAD R11, R17, UR4, R11 ;  /* 0x00000004110b7c24 */ /* 0x000fe2000f8e020b */
[----:B0-----:R-:W-:-:S04]  /*04a0*/  LEA R12, P1, R10, UR6, 0x2 ;  /* 0x000000060a0c7c11 */ /* 0x001fc8000f8210ff */
[----:B------:R-:W-:-:S05]  /*04b0*/  LEA.HI.X R13, R10, UR7, R11, 0x2, P1 ;  /* 0x000000070a0d7c11 */ /* 0x000fca00088f140b */
[----:B------:R-:W2:Y:S01]  /*04c0*/  LDG.E.CONSTANT R12, desc[UR66][R12.64] ;  /* 0x000000420c0c7981 */ /* 0x000ea2000c1e9900 */
[----:B------:R-:W-:Y:S01]  /*04d0*/  LEA R11, R8, UR5, 0x2 ;  /* 0x00000005080b7c11 */ /* 0x000fe2000f8e10ff */
[----:B-1----:R-:W-:-:S04]  /*04e0*/  IMAD.IADD R10, R15, 0x1, R8 ;  /* 0x000000010f0a7824 */ /* 0x002fc800078e0208 */
[--C-:B------:R-:W-:Y:S01]  /*04f0*/  IMAD.MOV.U32 R8, RZ, RZ, R10.reuse ;  /* 0x000000ffff087224 */ /* 0x100fe200078e000a */
[----:B------:R-:W-:Y:S01]  /*0500*/  ISETP.GT.U32.AND P1, PT, R6, R10, PT ;  /* 0x0000000a0600720c */ /* 0x000fe20003f24070 */
[----:B--2---:R0:W-:Y:S02]  /*0510*/  STS [R11+0x2800], R12 ;  /* 0x0028000c0b007388 */ /* 0x0041e40000000800 */
[----:B0-----:R-:W-:-:S04]  /*0520*/  SHF.R.S32.HI R11, RZ, 0x1f, R10 ;  /* 0x0000001fff0b7819 */ /* 0x001fc8000001140a */
[----:B------:R-:W-:-:S13]  /*0530*/  ISETP.GT.U32.AND.EX P1, PT, R14, R11, PT, P1 ;  /* 0x0000000b0e00720c */ /* 0x000fda0003f24110 */
[----:B------:R-:W-:Y:S05]  /*0540*/  @P1 BRA `(.L_x_5) ;  /* 0xfffffffc00c41947 */ /* 0x000fea000383ffff */
.L_x_4:
[----:B0-----:R-:W-:Y:S05]  /*0550*/  BSYNC.RECONVERGENT B0 ;  /* 0x0000000000007941 */ /* 0x001fea0003800200 */
.L_x_3:
[----:B------:R-:W-:Y:S01]  /*0560*/  ULEA UR54, UR8, UR5, 0x6 ;  /* 0x0000000508367291 */ /* 0x000fe2000f8e30ff */
[----:B------:R-:W-:Y:S04]  /*0570*/  BSSY.RECONVERGENT B0, `(.L_x_6) ;  /* 0x0000015000007945 */ /* 0x000fe80003800200 */
[----:B------:R-:W-:Y:S07]  /*0580*/  @!P0 BRA `(.L_x_7) ;  /* 0x00000000004c8947 */ /* 0x000fee0003800000 */
[----:B------:R-:W0:Y:S01]  /*0590*/  LDC R11, c[0x0][0x360] ;  /* 0x0000d800ff0b7b82 */ /* 0x000e220000000800 */
[--C-:B------:R-:W-:Y:S02]  /*05a0*/  IMAD.MOV.U32 R6, RZ, RZ, R9.reuse ;  /* 0x000000ffff067224 */ /* 0x100fe400078e0009 */
[----:B------:R-:W-:Y:S02]  /*05b0*/  IMAD.MOV.U32 R10, RZ, RZ, R9 ;  /* 0x000000ffff0a7224 */ /* 0x000fe400078e0009 */
[----:B------:R-:W-:-:S07]  /*05c0*/  IMAD.MOV.U32 R7, RZ, RZ, RZ ;  /* 0x000000ffff077224 */ /* 0x000fce00078e00ff */
.L_x_8:
[----:B------:R-:W-:Y:S02]  /*05d0*/  IMAD.U32 R9, RZ, RZ, UR42 ;  /* 0x0000002aff097e24 */ /* 0x000fe4000f8e00ff */
[----:B------:R-:W-:Y:S02]  /*05e0*/  IMAD.U32 R13, RZ, RZ, UR43 ;  /* 0x0000002bff0d7e24 */ /* 0x000fe4000f8e00ff */
[----:B------:R-:W-:-:S04]  /*05f0*/  IMAD.WIDE.U32 R6, R9, UR4, R6 ;  /* 0x0000000409067c25 */ /* 0x000fc8000f8e0006 */
[----:B------:R-:W-:Y:S01]  /*0600*/  IMAD R7, R13, UR4, R7 ;  /* 0x000000040d077c24 */ /* 0x000fe2000f8e0207 */
[----:B------:R-:W-:-:S04]  /*0610*/  LEA R8, P0, R6, UR10, 0x2 ;  /* 0x0000000a06087c11 */ /* 0x000fc8000f8010ff */
[----:B------:R-:W-:-:S05]  /*0620*/  LEA.HI.X R9, R6, UR11, R7, 0x2, P0 ;  /* 0x0000000b06097c11 */ /* 0x000fca00080f1407 */
[----:B------:R-:W2:Y:S01]  /*0630*/  LDG.E.CONSTANT R8, desc[UR66][R8.64] ;  /* 0x0000004208087981 */ /* 0x000ea2000c1e9900 */
[----:B------:R-:W-:Y:S01]  /*0640*/  LEA R7, R10, UR54, 0x2 ;  /* 0x000000360a077c11 */ /* 0x000fe2000f8e10ff */
[----:B0-----:R-:W-:-:S04]  /*0650*/  IMAD.IADD R6, R11, 0x1, R10 ;  /* 0x000000010b067824 */ /* 0x001fc800078e020a */
[--C-:B------:R-:W-:Y:S01]  /*0660*/  IMAD.MOV.U32 R10, RZ, RZ, R6.reuse ;  /* 0x000000ffff0a7224 */ /* 0x100fe200078e0006 */
[----:B------:R-:W-:Y:S01]  /*0670*/  ISETP.GT.U32.AND P0, PT, R4, R6, PT ;  /* 0x000000060400720c */ /* 0x000fe20003f04070 */
[----:B--2---:R0:W-:Y:S02]  /*0680*/  STS [R7+0x2800], R8 ;  /* 0x0028000807007388 */ /* 0x0041e40000000800 */
[----:B0-----:R-:W-:-:S04]  /*0690*/  SHF.R.S32.HI R7, RZ, 0x1f, R6 ;  /* 0x0000001fff077819 */ /* 0x001fc80000011406 */
[----:B------:R-:W-:-:S13]  /*06a0*/  ISETP.GT.U32.AND.EX P0, PT, R3, R7, PT, P0 ;  /* 0x000000070300720c */ /* 0x000fda0003f04100 */
[----:B------:R-:W-:Y:S05]  /*06b0*/  @P0 BRA `(.L_x_8) ;  /* 0xfffffffc00c40947 */ /* 0x000fea000383ffff */
.L_x_7:
[----:B------:R-:W-:Y:S05]  /*06c0*/  BSYNC.RECONVERGENT B0 ;  /* 0x0000000000007941 */ /* 0x000fea0003800200 */
.L_x_6:
[----:B------:R-:W0:Y:S01]  /*06d0*/  LDCU.64 UR64, c[0x0][0x3d0] ;  /* 0x00007a00ff4077ac */ /* 0x000e220008000a00 */
[----:B------:R-:W0:Y:S01]  /*06e0*/  LDCU.64 UR44, c[0x0][0x3d0] ;  /* 0x00007a00ff2c77ac */ /* 0x000e220008000a00 */
[----:B------:R-:W-:Y:S02]  /*06f0*/  UIMAD UR53, UR8, 0xc, UR5 ;  /* 0x0000000c083578a4 */ /* 0x000fe4000f8e0205 */
[----:B------:R-:W-:Y:S02]  /*0700*/  ULEA UR55, UR8, UR5, 0x3 ;  /* 0x0000000508377291 */ /* 0x000fe4000f8e18ff */
[----:B------:R-:W-:Y:S02]  /*0710*/  ULEA UR49, UR8, UR53, 0x3 ;  /* 0x0000003508317291 */ /* 0x000fe4000f8e18ff */
[----:B------:R-:W-:Y:S02]  /*0720*/  ULEA UR51, UR8, UR55, 0x3 ;  /* 0x0000003708337291 */ /* 0x000fe4000f8e18ff */
[----:B------:R-:W-:-:S02]  /*0730*/  UIMAD UR52, UR42, 0xc, UR54 ;  /* 0x0000000c2a3478a4 */ /* 0x000fc4000f8e0236 */
[----:B------:R-:W-:Y:S02]  /*0740*/  ULEA UR54, UR42, UR54, 0x3 ;  /* 0x000000362a367291 */ /* 0x000fe4000f8e18ff */
[----:B------:R-:W-:Y:S02]  /*0750*/  ULEA UR35, UR8, UR49, 0x3 ;  /* 0x0000003108237291 */ /* 0x000fe4000f8e18ff */
[----:B0-----:R-:W-:Y:S02]  /*0760*/  UIMAD.WIDE.U32 UR64, UR4, UR44, UR64 ;  /* 0x0000002c044072a5 */ /* 0x001fe4000f8e0040 */
[----:B------:R-:W-:Y:S02]  /*0770*/  ULEA UR34, UR8, UR51, 0x3 ;  /* 0x0000003308227291 */ /* 0x000fe4000f8e18ff */
[----:B------:R-:W-:Y:S02]  /*0780*/  UIADD3 UR26, UP0, UPT, UR64, UR44, URZ ;  /* 0x0000002c401a7290 */ /* 0x000fe4000ff1e0ff */
[----:B------:R-:W-:-:S02]  /*0790*/  UIMAD UR33, UR4, UR45, UR65 ;  /* 0x0000002d042172a4 */ /* 0x000fc4000f8e0241 */
[----:B------:R-:W-:Y:S02]  /*07a0*/  UIADD3 UR26, UP1, UPT, UR26, UR44, URZ ;  /* 0x0000002c1a1a7290 */ /* 0x000fe4000ff3e0ff */
[----:B------:R-:W-:Y:S02]  /*07b0*/  UIADD3.X UR25, UPT, UPT, UR33, UR45, URZ, UP0, !UPT ;  /* 0x0000002d21197290 */ /* 0x000fe400087fe4ff */
[----:B------:R-:W-:Y:S02]  /*07c0*/  UIADD3 UR26, UP0, UPT, UR26, UR44, URZ ;  /* 0x0000002c1a1a7290 */ /* 0x000fe4000ff1e0ff */
[----:B------:R-:W-:Y:S02]  /*07d0*/  ULEA UR48, UR42, UR52, 0x3 ;  /* 0x000000342a307291 */ /* 0x000fe4000f8e18ff */
[----:B------:R-:W-:Y:S02]  /*07e0*/  UIADD3.X UR25, UPT, UPT, UR45, UR25, UR45, UP0, UP1 ;  /* 0x000000192d197290 */ /* 0x000fe400087e242d */
[----:B------:R-:W-:-:S02]  /*07f0*/  UIADD3 UR26, UP0, UPT, UR26, UR44, URZ ;  /* 0x0000002c1a1a7290 */ /* 0x000fc4000ff1e0ff */
[----:B------:R-:W-:Y:S02]  /*0800*/  ULEA UR50, UR42, UR54, 0x3 ;  /* 0x000000362a327291 */ /* 0x000fe4000f8e18ff */
[----:B------:R-:W-:Y:S02]  /*0810*/  UIADD3.X UR25, UPT, UPT, UR25, UR45, URZ, UP0, !UPT ;  /* 0x0000002d19197290 */ /* 0x000fe400087fe4ff */
[----:B------:R-:W-:Y:S02]  /*0820*/  UIADD3 UR24, UP0, UPT, UR26, UR44, URZ ;  /* 0x0000002c1a187290 */ /* 0x000fe4000ff1e0ff */
[----:B------:R-:W-:Y:S02]  /*0830*/  ULEA UR32, UR8, UR35, 0x3 ;  /* 0x0000002308207291 */ /* 0x000fe4000f8e18ff */
[----:B------:R-:W-:Y:S02]  /*0840*/  UIADD3.X UR22, UPT, UPT, UR25, UR45, URZ, UP0, !UPT ;  /* 0x0000002d19167290 */ /* 0x000fe400087fe4ff */
        /* <DEDUP_REMOVED lines=8> */
[----:B------:R-:W-:Y:S02]  /*08d0*/  ULEA UR30, UR8, UR32, 0x3 ;  /* 0x00000020081e7291 */ /* 0x000fe4000f8e18ff */
[----:B------:R-:W-:Y:S02]  /*08e0*/  ULEA UR29, UR8, UR31, 0x3 ;  /* 0x0000001f081d7291 */ /* 0x000fe4000f8e18ff */
[----:B------:R-:W-:Y:S02]  /*08f0*/  UIADD3.X UR12, UPT, UPT, UR16, UR45, URZ, UP0, !UPT ;  /* 0x0000002d100c7290 */ /* 0x000fe400087fe4ff */
[----:B------:R-:W-:Y:S02]  /*0900*/  UIADD3 UR11, UP0, UPT, UR15, UR44, URZ ;  /* 0x0000002c0f0b7290 */ /* 0x000fe4000ff1e0ff */
[----:B------:R-:W-:-:S02]  /*0910*/  ULEA UR14, UR42, UR18, 0x3 ;  /* 0x000000122a0e7291 */ /* 0x000fc4000f8e18ff */
[----:B------:R-:W-:Y:S02]  /*0920*/  ULEA UR13, UR42, UR17, 0x3 ;  /* 0x000000112a0d7291 */ /* 0x000fe4000f8e18ff */
[----:B------:R-:W-:Y:S02]  /*0930*/  ULEA UR28, UR8, UR30, 0x3 ;  /* 0x0000001e081c7291 */ /* 0x000fe4000f8e18ff */
[----:B------:R-:W-:Y:S02]  /*0940*/  ULEA UR27, UR8, UR29, 0x3 ;  /* 0x0000001d081b7291 */ /* 0x000fe4000f8e18ff */
[----:B------:R-:W-:Y:S02]  /*0950*/  UIADD3.X UR8, UPT, UPT, UR12, UR45, URZ, UP0, !UPT ;  /* 0x0000002d0c087290 */ /* 0x000fe400087fe4ff */
[----:B------:R-:W-:Y:S02]  /*0960*/  ULEA UR10, UR42, UR14, 0x3 ;  /* 0x0000000e2a0a7291 */ /* 0x000fe4000f8e18ff */
[----:B------:R-:W-:-:S02]  /*0970*/  ULEA UR9, UR42, UR13, 0x3 ;  /* 0x0000000d2a097291 */ /* 0x000fc4000f8e18ff */
[----:B------:R-:W-:Y:S01]  /*0980*/  UIADD3 UR7, UP0, UPT, UR11, UR44, URZ ;  /* 0x0000002c0b077290 */ /* 0x000fe2000ff1e0ff */
[----:B------:R-:W0:Y:S01]  /*0990*/  LDCU.64 UR38, c[0x0][0x3a8] ;  /* 0x00007500ff2677ac */ /* 0x000e220008000a00 */
[----:B------:R-:W1:Y:S01]  /*09a0*/  LDCU.64 UR36, c[0x0][0x398] ;  /* 0x00007300ff2477ac */ /* 0x000e620008000a00 */
[----:B------:R-:W2:Y:S01]  /*09b0*/  LDCU UR23, c[0x0][0x360] ;  /* 0x00006c00ff1777ac */ /* 0x000ea20008000800 */
[----:B------:R-:W-:Y:S02]  /*09c0*/  ULEA UR6, UR42, UR10, 0x3 ;  /* 0x0000000a2a067291 */ /* 0x000fe4000f8e18ff */
[----:B------:R-:W-:Y:S02]  /*09d0*/  ULEA UR56, UR42, UR9, 0x3 ;  /* 0x000000092a387291 */ /* 0x000fe4000f8e18ff */
[----:B------:R-:W-:Y:S02]  /*09e0*/  UIADD3.X UR57, UPT, UPT, UR8, UR45, URZ, UP0, !UPT ;  /* 0x0000002d08397290 */ /* 0x000fe400087fe4ff */
[----:B------:R-:W-:-:S12]  /*09f0*/  UIADD3 UR63, UPT, UPT, UR7, UR44, URZ ;  /* 0x0000002c073f7290 */ /* 0x000fd8000fffe0ff */
.L_x_60:
[----:B0-23--:R-:W3:Y:S01]  /*0a00*/  S2R R3, SR_TID.X ;  /* 0x0000000000037919 */ /* 0x00dee20000002100 */
[----:B------:R-:W-:Y:S01]  /*0a10*/  UISETP.LT.U32.AND UP0, UPT, UR40, 0x100, UPT ;  /* 0x000001002800788c */ /* 0x000fe2000bf01070 */
[----:B------:R-:W-:Y:S03]  /*0a20*/  BSSY.RECONVERGENT B0, `(.L_x_9) ;  /* 0x0000037000007945 */ /* 0x000fe60003800200 */
[----:B------:R-:W-:-:S04]  /*0a30*/  UISETP.LT.U32.AND.EX UP0, UPT, UR41, URZ, UPT, UP0 ;  /* 0x000000ff2900728c */ /* 0x000fc8000bf01100 */
[----:B------:R-:W-:Y:S02]  /*0a40*/  USEL UR61, UR41, URZ, UP0 ;  /* 0x000000ff293d7287 */ /* 0x000fe40008000000 */
[----:B------:R-:W-:-:S04]  /*0a50*/  USEL UR62, UR40, 0x100, UP0 ;  /* 0x00000100283e7887 */ /* 0x000fc80008000000 */
[----:B------:R-:W-:Y:S02]  /*0a60*/  IMAD.U32 R4, RZ, RZ, UR61 ;  /* 0x0000003dff047e24 */ /* 0x000fe4000f8e00ff */
[----:B---3--:R-:W-:-:S04]  /*0a70*/  ISETP.LT.U32.AND P0, PT, R3, UR62, PT ;  /* 0x0000003e03007c0c */ /* 0x008fc8000bf01070 */
[----:B------:R-:W-:-:S13]  /*0a80*/  ISETP.GT.U32.AND.EX P0, PT, R4, RZ, PT, P0 ;  /* 0x000000ff0400720c */ /* 0x000fda0003f04100 */
[----:B-1--4-:R-:W-:Y:S05]  /*0a90*/  @!P0 BRA `(.L_x_10) ;  /* 0x0000000000bc8947 */ /* 0x012fea0003800000 */
[----:B------:R-:W-:Y:S02]  /*0aa0*/  IMAD.MOV.U32 R9, RZ, RZ, R3 ;  /* 0x000000ffff097224 */ /* 0x000fe400078e0003 */
[----:B------:R-:W-:-:S07]  /*0ab0*/  IMAD.MOV.U32 R12, RZ, RZ, RZ ;  /* 0x000000ffff0c7224 */ /* 0x000fce00078e00ff */
.L_x_11:
[----:B0--3--:R-:W-:-:S04]  /*0ac0*/  LEA R4, P1, R9, UR38, 0x3 ;  /* 0x0000002609047c11 */ /* 0x009fc8000f8218ff */
[----:B------:R-:W-:-:S06]  /*0ad0*/  LEA.HI.X R5, R9, UR39, R12, 0x3, P1 ;  /* 0x0000002709057c11 */ /* 0x000fcc00088f1c0c */
[----:B------:R-:W3:Y:S01]  /*0ae0*/  LDG.E.64.CONSTANT R4, desc[UR66][R4.64] ;  /* 0x0000004204047981 */ /* 0x000ee2000c1e9b00 */
[----:B-1----:R-:W-:-:S04]  /*0af0*/  LEA R6, P1, R9, UR36, 0x2 ;  /* 0x0000002409067c11 */ /* 0x002fc8000f8210ff */
[----:B------:R-:W-:-:S06]  /*0b00*/  LEA.HI.X R7, R9, UR37, R12, 0x2, P1 ;  /* 0x0000002509077c11 */ /* 0x000fcc00088f140c */
[----:B------:R0:W4:Y:S01]  /*0b10*/  LDG.E.CONSTANT R7, desc[UR66][R6.64] ;  /* 0x0000004206077981 */ /* 0x000122000c1e9900 */
[----:B------:R-:W-:-:S04]  /*0b20*/  IMAD.MOV.U32 R8, RZ, RZ, 0x24 ;  /* 0x00000024ff087424 */ /* 0x000fc800078e00ff */
[----:B------:R-:W-:Y:S01]  /*0b30*/  IMAD R11, R3, R8, UR5 ;  /* 0x00000005030b7e24 */ /* 0x000fe2000f8e0208 */
[----:B---3--:R-:W-:Y:S02]  /*0b40*/  LOP3.LUT R8, R4, 0x3ff, RZ, 0xc0, !PT ;  /* 0x000003ff04087812 */ /* 0x008fe400078ec0ff */
[--C-:B------:R-:W-:Y:S02]  /*0b50*/  SHF.R.U32.HI R13, RZ, 0x10, R5.reuse ;  /* 0x00000010ff0d7819 */ /* 0x100fe40000011605 */
[----:B------:R-:W-:Y:S01]  /*0b60*/  SHF.R.U32.HI R9, RZ, 0xa, R4 ;  /* 0x0000000aff097819 */ /* 0x000fe20000011604 */
[----:B------:R1:W-:Y:S01]  /*0b70*/  STS [R11], R8 ;  /* 0x000000080b007388 */ /* 0x0003e20000000800 */
[--C-:B------:R-:W-:Y:S02]  /*0b80*/  SHF.R.U32.HI R14, RZ, 0x5, R5.reuse ;  /* 0x00000005ff0e7819 */ /* 0x100fe40000011605 */
[--C-:B------:R-:W-:Y:S02]  /*0b90*/  SHF.R.U32.HI R10, RZ, 0x16, R5.reuse ;  /* 0x00000016ff0a7819 */ /* 0x100fe40000011605 */
[----:B------:R-:W-:-:S02]  /*0ba0*/  SHF.R.U32.HI R12, RZ, 0x15, R5 ;  /* 0x00000015ff0c7819 */ /* 0x000fc40000011605 */
[----:B------:R-:W-:Y:S01]  /*0bb0*/  LOP3.LUT R17, R5, 0x1f, RZ, 0xc0, !PT ;  /* 0x0000001f05117812 */ /* 0x000fe200078ec0ff */
[----:B------:R3:W-:Y:S01]  /*0bc0*/  STS [R11+0x20], R10 ;  /* 0x0000200a0b007388 */ /* 0x0007e20000000800 */
[----:B------:R-:W-:Y:S02]  /*0bd0*/  SHF.R.U32.HI R15, RZ, 0x6, R5 ;  /* 0x00000006ff0f7819 */ /* 0x000fe40000011605 */
[----:B------:R-:W-:Y:S02]  /*0be0*/  LOP3.LUT R5, R13, 0x1f, RZ, 0xc0, !PT ;  /* 0x0000001f0d057812 */ /* 0x000fe400078ec0ff */
[----:B------:R-:W-:Y:S02]  /*0bf0*/  LOP3.LUT R9, R9, 0x3ff, RZ, 0xc0, !PT ;  /* 0x000003ff09097812 */ /* 0x000fe400078ec0ff */
[----:B-1----:R-:W-:Y:S02]  /*0c00*/  LOP3.LUT R8, R14, 0x1, RZ, 0xc0, !PT ;  /* 0x000000010e087812 */ /* 0x002fe400078ec0ff */
[----:B------:R-:W-:Y:S01]  /*0c10*/  LOP3.LUT R14, R5, 0x3ff, R4, 0x78, !PT ;  /* 0x000003ff050e7812 */ /* 0x000fe200078e7804 */
[----:B------:R2:W-:Y:S01]  /*0c20*/  STS [R11+0x4], R9 ;  /* 0x000004090b007388 */ /* 0x0005e20000000800 */
[----:B------:R-:W-:Y:S01]  /*0c30*/  LOP3.LUT R5, R12, 0x1, RZ, 0xc0, !PT ;  /* 0x000000010c057812 */ /* 0x000fe200078ec0ff */
[----:B------:R-:W-:Y:S01]  /*0c40*/  IMAD.IADD R8, R9, 0x1, R8 ;  /* 0x0000000109087824 */ /* 0x000fe200078e0208 */
[--C-:B0-----:R-:W-:Y:S01]  /*0c50*/  SHF.R.U32.HI R6, RZ, 0x14, R4.reuse ;  /* 0x00000014ff067819 */ /* 0x101fe20000011604 */
[----:B---3--:R-:W-:Y:S01]  /*0c60*/  IMAD R10, R3, -0x20, R11 ;  /* 0xffffffe0030a7824 */ /* 0x008fe200078e020b */
[----:B------:R-:W-:Y:S01]  /*0c70*/  LOP3.LUT R16, R17, 0x3ff, R4, 0x78, !PT ;  /* 0x000003ff11107812 */ /* 0x000fe200078e7804 */
[----:B------:R-:W-:Y:S01]  /*0c80*/  IMAD.IADD R5, R8, 0x1, R5 ;  /* 0x0000000108057824 */ /* 0x000fe200078e0205 */
[----:B------:R-:W-:Y:S01]  /*0c90*/  LOP3.LUT R6, R6, 0x3ff, RZ, 0xc0, !PT ;  /* 0x000003ff06067812 */ /* 0x000fe200078ec0ff */
[----:B------:R3:W-:Y:S01]  /*0ca0*/  STS [R11+0x10], R8 ;  /* 0x000010080b007388 */ /* 0x0007e20000000800 */
[----:B------:R-:W-:Y:S01]  /*0cb0*/  LOP3.LUT R4, R15, 0x3ff, RZ, 0xc0, !PT ;  /* 0x000003ff0f047812 */ /* 0x000fe200078ec0ff */
[----:B--2---:R-:W-:-:S02]  /*0cc0*/  VIADD R9, R3, UR23 ;  /* 0x0000001703097c36 */ /* 0x004fc40008000000 */
[----:B------:R3:W-:Y:S01]  /*0cd0*/  STS [R11+0x8], R6 ;  /* 0x000008060b007388 */ /* 0x0007e20000000800 */
[----:B------:R-:W-:Y:S02]  /*0ce0*/  IMAD.U32 R3, RZ, RZ, UR61 ;  /* 0x0000003dff037e24 */ /* 0x000fe4000f8e00ff */
[----:B------:R-:W-:Y:S01]  /*0cf0*/  ISETP.LT.U32.AND P1, PT, R9, UR62, PT ;  /* 0x0000003e09007c0c */ /* 0x000fe2000bf21070 */
[----:B------:R3:W-:Y:S01]  /*0d00*/  STS [R11+0xc], R16 ;  /* 0x00000c100b007388 */ /* 0x0007e20000000800 */
[----:B------:R-:W-:-:S03]  /*0d10*/  SHF.R.S32.HI R12, RZ, 0x1f, R9 ;  /* 0x0000001fff0c7819 */ /* 0x000fc60000011409 */
[----:B------:R3:W-:Y:S01]  /*0d20*/  STS [R11+0x14], R4 ;  /* 0x000014040b007388 */ /* 0x0007e20000000800 */
[----:B------:R-:W-:Y:S01]  /*0d30*/  ISETP.GT.U32.AND.EX P1, PT, R3, R12, PT, P1 ;  /* 0x0000000c0300720c */ /* 0x000fe20003f24110 */
[----:B------:R-:W-:Y:S02]  /*0d40*/  IMAD.MOV.U32 R3, RZ, RZ, R9 ;  /* 0x000000ffff037224 */ /* 0x000fe400078e0009 */
[----:B------:R3:W-:Y:S04]  /*0d50*/  STS [R11+0x18], R14 ;  /* 0x0000180e0b007388 */ /* 0x0007e80000000800 */
[----:B------:R3:W-:Y:S04]  /*0d60*/  STS [R11+0x1c], R5 ;  /* 0x00001c050b007388 */ /* 0x0007e80000000800 */
[----:B----4-:R3:W-:Y:S02]  /*0d70*/  STS [R10+0x2400], R7 ;  /* 0x002400070a007388 */ /* 0x0107e40000000800 */
[----:B------:R-:W-:Y:S05]  /*0d80*/  @P1 BRA `(.L_x_11) ;  /* 0xfffffffc004c1947 */ /* 0x000fea000383ffff */
.L_x_10:
[----:B012---:R-:W-:Y:S05]  /*0d90*/  BSYNC.RECONVERGENT B0 ;  /* 0x0000000000007941 */ /* 0x007fea0003800200 */
.L_x_9:
[----:B------:R-:W-:Y:S01]  /*0da0*/  ISETP.NE.U32.AND P1, PT, R2, RZ, PT ;  /* 0x000000ff0200720c */ /* 0x000fe20003f25070 */
[----:B------:R-:W-:Y:S02]  /*0db0*/  UIADD3 UR40, UP0, UPT, UR40, -UR62, URZ ;  /* 0x8000003e28287290 */ /* 0x000fe4000ff1e0ff */
[----:B------:R-:W-:Y:S01]  /*0dc0*/  ULEA UR38, UP1, UR62, UR38, 0x3 ;  /* 0x000000263e267291 */ /* 0x000fe2000f8218ff */
[----:B------:R-:W-:Y:S01]  /*0dd0*/  ISETP.NE.AND.EX P1, PT, R0, RZ, PT, P1 ;  /* 0x000000ff0000720c */ /* 0x000fe20003f25310 */
[----:B------:R-:W-:Y:S02]  /*0de0*/  ULEA UR36, UP2, UR62, UR36, 0x2 ;  /* 0x000000243e247291 */ /* 0x000fe4000f8410ff */
[----:B------:R-:W-:Y:S02]  /*0df0*/  UIADD3.X UR41, UPT, UPT, UR41, ~UR61, URZ, UP0, !UPT ;  /* 0x8000003d29297290 */ /* 0x000fe400087fe4ff */
[----:B------:R-:W-:Y:S02]  /*0e00*/  ULEA.HI.X UR39, UR62, UR39, UR61, 0x3, UP1 ;  /* 0x000000273e277291 */ /* 0x000fe400088f1c3d */
[----:B------:R-:W-:-:S06]  /*0e10*/  ULEA.HI.X UR37, UR62, UR37, UR61, 0x2, UP2 ;  /* 0x000000253e257291 */ /* 0x000fcc00090f143d */
[----:B------:R-:W-:Y:S06]  /*0e20*/  @!P1 BRA `(.L_x_12) ;  /* 0x0000003c00609947 */ /* 0x000fec0003800000 */
[----:B------:R-:W-:Y:S01]  /*0e30*/  ISETP.NE.U32.AND P1, PT, R2, 0x1, PT ;  /* 0x000000010200780c */ /* 0x000fe20003f25070 */
[----:B------:R-:W0:Y:S01]  /*0e40*/  LDCU.64 UR46, c[0x0][0x390] ;  /* 0x00007200ff2e77ac */ /* 0x000e220008000a00 */
[----:B------:R-:W-:Y:S02]  /*0e50*/  BSSY.RECONVERGENT B0, `(.L_x_13) ;  /* 0x000003b000007945 */ /* 0x000fe40003800200 */
[----:B------:R-:W-:Y:S02]  /*0e60*/  ISETP.NE.AND.EX P1, PT, R0, RZ, PT, P1 ;  /* 0x000000ff0000720c */ /* 0x000fe40003f25310 */
[----:B------:R-:W-:Y:S11]  /*0e70*/  @!P0 BRA `(.L_x_14) ;  /* 0x0000000000e08947 */ /* 0x000ff60003800000 */
[----:B---3--:R-:W1:Y:S01]  /*0e80*/  S2R R7, SR_CgaCtaId ;  /* 0x0000000000077919 */ /* 0x008e620000008800 */
[----:B------:R-:W2:Y:S01]  /*0e90*/  LDC R3, c[0x0][0x3b8] ;  /* 0x0000ee00ff037b82 */ /* 0x000ea20000000800 */
[----:B------:R-:W-:Y:S01]  /*0ea0*/  MOV R8, 0x400 ;  /* 0x0000040000087802 */ /* 0x000fe20000000f00 */
[----:B------:R-:W3:Y:S06]  /*0eb0*/  S2R R9, SR_TID.X ;  /* 0x0000000000097919 */ /* 0x000eec0000002100 */
[----:B------:R-:W4:Y:S01]  /*0ec0*/  LDC.64 R4, c[0x0][0x3d0] ;  /* 0x0000f400ff047b82 */ /* 0x000f220000000a00 */
[----:B--2---:R-:W-:-:S02]  /*0ed0*/  LEA R3, R3, UR5, 0x6 ;  /* 0x0000000503037c11 */ /* 0x004fc4000f8e30ff */
[----:B-1-3--:R-:W-:-:S07]  /*0ee0*/  LEA R8, R7, R8, 0x18 ;  /* 0x0000000807087211 */ /* 0x00afce00078ec0ff */
.L_x_15:
[----:B------:R-:W-:-:S04]  /*0ef0*/  IMAD.MOV.U32 R6, RZ, RZ, 0x24 ;  /* 0x00000024ff067424 */ /* 0x000fc800078e00ff */
[----:B------:R-:W-:-:S04]  /*0f00*/  IMAD R6, R9, R6, UR5 ;  /* 0x0000000509067e24 */ /* 0x000fc8000f8e0206 */
[----:B------:R-:W-:Y:S01]  /*0f10*/  IMAD R23, R9, -0x20, R6 ;  /* 0xffffffe009177824 */ /* 0x000fe200078e0206 */
[----:B-1----:R-:W1:Y:S04]  /*0f20*/  LDS R13, [R6+0xc] ;  /* 0x00000c00060d7984 */ /* 0x002e680000000800 */
[----:B------:R-:W2:Y:S04]  /*0f30*/  LDS R14, [R6+0x10] ;  /* 0x00001000060e7984 */ /* 0x000ea80000000800 */
[----:B------:R-:W3:Y:S04]  /*0f40*/  LDS R12, [R6] ;  /* 0x00000000060c7984 */ /* 0x000ee80000000800 */
[----:B------:R-:W5:Y:S04]  /*0f50*/  LDS R17, [R6+0x14] ;  /* 0x0000140006117984 */ /* 0x000f680000000800 */
[----:B------:R-:W0:Y:S04]  /*0f60*/  LDS R16, [R6+0x4] ;  /* 0x0000040006107984 */ /* 0x000e280000000800 */
[----:B------:R-:W4:Y:S04]  /*0f70*/  LDS R15, [R6+0x8] ;  /* 0x00000800060f7984 */ /* 0x000f280000000800 */
[----:B------:R-:W4:Y:S04]  /*0f80*/  LDS R11, [R6+0x18] ;  /* 0x00001800060b7984 */ /* 0x000f280000000800 */
[----:B------:R-:W4:Y:S04]  /*0f90*/  LDS R10, [R6+0x1c] ;  /* 0x00001c00060a7984 */ /* 0x000f280000000800 */
[----:B------:R-:W4:Y:S04]  /*0fa0*/  LDS R7, [R6+0x20] ;  /* 0x0000200006077984 */ /* 0x000f280000000800 */
[----:B------:R-:W4:Y:S01]  /*0fb0*/  LDS R6, [R23+0x2400] ;  /* 0x0024000017067984 */ /* 0x000f220000000800 */
[----:B-1----:R-:W-:Y:S01]  /*0fc0*/  LEA R18, R13, UR5, 0x2 ;  /* 0x000000050d127c11 */ /* 0x002fe2000f8e10ff */
[----:B--2---:R-:W-:Y:S01]  /*0fd0*/  IMAD R13, R14, 0x4, R3 ;  /* 0x000000040e0d7824 */ /* 0x004fe200078e0203 */
[----:B---3--:R-:W-:-:S03]  /*0fe0*/  LEA R14, R12, UR5, 0x2 ;  /* 0x000000050c0e7c11 */ /* 0x008fc6000f8e10ff */
[----:B------:R-:W-:Y:S01]  /*0ff0*/  LDS R12, [R18+0x2800] ;  /* 0x00280000120c7984 */ /* 0x000fe20000000800 */
[----:B-----5:R-:W-:-:S03]  /*1000*/  IMAD R19, R17, 0x4, R8 ;  /* 0x0000000411137824 */ /* 0x020fc600078e0208 */
[----:B------:R-:W1:Y:S01]  /*1010*/  LDS R13, [R13+0x2800] ;  /* 0x002800000d0d7984 */ /* 0x000e620000000800 */
[----:B0-----:R-:W-:-:S03]  /*1020*/  IMAD R16, R16, 0x4, R3 ;  /* 0x0000000410107824 */ /* 0x001fc600078e0203 */
[----:B------:R-:W-:Y:S01]  /*1030*/  LDS R14, [R14+0x2800] ;  /* 0x002800000e0e7984 */ /* 0x000fe20000000800 */
[----:B----4-:R-:W-:-:S03]  /*1040*/  IMAD R17, R15, 0x4, R8 ;  /* 0x000000040f117824 */ /* 0x010fc600078e0208 */
[----:B------:R-:W0:Y:S01]  /*1050*/  LDS R15, [R16+0x2800] ;  /* 0x00280000100f7984 */ /* 0x000e220000000800 */
[----:B------:R-:W-:-:S03]  /*1060*/  LEA R20, R11, UR5, 0x2 ;  /* 0x000000050b147c11 */ /* 0x000fc6000f8e10ff */
[----:B------:R-:W2:Y:S01]  /*1070*/  LDS R19, [R19] ;  /* 0x0000000013137984 */ /* 0x000ea20000000800 */
[----:B------:R-:W-:-:S03]  /*1080*/  IMAD R21, R10, 0x4, R3 ;  /* 0x000000040a157824 */ /* 0x000fc600078e0203 */
[----:B------:R-:W3:Y:S01]  /*1090*/  LDS R17, [R17] ;  /* 0x0000000011117984 */ /* 0x000ee20000000800 */
[----:B------:R-:W-:-:S03]  /*10a0*/  IMAD R22, R7, 0x4, R8 ;  /* 0x0000000407167824 */ /* 0x000fc600078e0208 */
[----:B------:R-:W-:Y:S01]  /*10b0*/  LDS R20, [R20+0x2800] ;  /* 0x0028000014147984 */ /* 0x000fe20000000800 */
[----:B------:R-:W-:-:S03]  /*10c0*/  IMAD.MOV.U32 R7, RZ, RZ, RZ ;  /* 0x000000ffff077224 */ /* 0x000fc600078e00ff */
[----:B------:R-:W4:Y:S01]  /*10d0*/  LDS R21, [R21+0x2800] ;  /* 0x0028000015157984 */ /* 0x000f220000000800 */
[----:B------:R-:W-:-:S03]  /*10e0*/  IMAD.WIDE.U32 R6, R4, UR4, R6 ;  /* 0x0000000404067c25 */ /* 0x000fc6000f8e0006 */
[----:B------:R-:W5:Y:S01]  /*10f0*/  LDS R22, [R22] ;  /* 0x0000000016167984 */ /* 0x000f620000000800 */
[----:B------:R-:W-:Y:S01]  /*1100*/  IMAD R11, R5, UR4, R7 ;  /* 0x00000004050b7c24 */ /* 0x000fe2000f8e0207 */
[----:B------:R-:W-:Y:S01]  /*1110*/  LEA R10, P2, R6, UR46, 0x2 ;  /* 0x0000002e060a7c11 */ /* 0x000fe2000f8410ff */
[----:B------:R-:W-:-:S03]  /*1120*/  VIADD R9, R9, UR23 ;  /* 0x0000001709097c36 */ /* 0x000fc60008000000 */
[----:B------:R-:W-:Y:S02]  /*1130*/  LEA.HI.X R11, R6, UR47, R11, 0x2, P2 ;  /* 0x0000002f060b7c11 */ /* 0x000fe400090f140b */
[----:B------:R-:W-:Y:S02]  /*1140*/  ISETP.LT.U32.AND P2, PT, R9, UR62, PT ;  /* 0x0000003e09007c0c */ /* 0x000fe4000bf41070 */
[----:B------:R-:W-:Y:S01]  /*1150*/  SHF.R.S32.HI R6, RZ, 0x1f, R9 ;  /* 0x0000001fff067819 */ /* 0x000fe20000011409 */
[----:B-1----:R-:W-:Y:S01]  /*1160*/  FMUL R12, R12, R13 ;  /* 0x0000000d0c0c7220 */ /* 0x002fe20000400000 */
[----:B------:R-:W-:-:S05]  /*1170*/  IMAD.U32 R13, RZ, RZ, UR61 ;  /* 0x0000003dff0d7e24 */ /* 0x000fca000f8e00ff */
[----:B------:R-:W-:Y:S01]  /*1180*/  ISETP.GT.U32.AND.EX P2, PT, R13, R6, PT, P2 ;  /* 0x000000060d00720c */ /* 0x000fe20003f44120 */
[----:B0-----:R-:W-:Y:S01]  /*1190*/  FMUL R14, R14, R15 ;  /* 0x0000000f0e0e7220 */ /* 0x001fe20000400000 */
[----:B--2---:R-:W-:-:S04]  /*11a0*/  FMUL R19, R12, R19 ;  /* 0x000000130c137220 */ /* 0x004fc80000400000 */
[----:B---3--:R-:W-:Y:S01]  /*11b0*/  FFMA R14, R14, R17, R19 ;  /* 0x000000110e0e7223 */ /* 0x008fe20000000013 */
[----:B----4-:R-:W-:-:S04]  /*11c0*/  FMUL R7, R20, R21 ;  /* 0x0000001514077220 */ /* 0x010fc80000400000 */
[----:B-----5:R-:W-:-:S05]  /*11d0*/  FFMA R7, R7, R22, R14 ;  /* 0x0000001607077223 */ /* 0x020fca000000000e */
[----:B------:R1:W-:Y:S01]  /*11e0*/  REDG.E.ADD.F32.FTZ.RN.STRONG.GPU desc[UR66][R10.64], R7 ;  /* 0x000000070a0079a6 */ /* 0x0003e2000c12f342 */
[----:B------:R-:W-:Y:S05]  /*11f0*/  @P2 BRA `(.L_x_15) ;  /* 0xfffffffc003c2947 */ /* 0x000fea000383ffff */
.L_x_14:
[----:B0-----:R-:W-:Y:S05]  /*1200*/  BSYNC.RECONVERGENT B0 ;  /* 0x0000000000007941 */ /* 0x001fea0003800200 */
.L_x_13:
[----:B------:R-:W-:Y:S05]  /*1210*/  @!P1 BRA `(.L_x_12) ;  /* 0x0000003800649947 */ /* 0x000fea0003800000 */
[----:B------:R-:W-:Y:S01]  /*1220*/  ISETP.GE.U32.AND P1, PT, R2, 0x3, PT ;  /* 0x000000030200780c */ /* 0x000fe20003f26070 */
[----:B------:R-:W0:Y:S01]  /*1230*/  LDCU.64 UR46, c[0x0][0x390] ;  /* 0x00007200ff2e77ac */ /* 0x000e220008000a00 */
[----:B------:R-:W-:Y:S02]  /*1240*/  BSSY.RECONVERGENT B0, `(.L_x_16) ;  /* 0x000003c000007945 */ /* 0x000fe40003800200 */
[----:B------:R-:W-:Y:S02]  /*1250*/  ISETP.GE.U32.AND.EX P1, PT, R0, RZ, PT, P1 ;  /* 0x000000ff0000720c */ /* 0x000fe40003f26110 */
[----:B------:R-:W-:Y:S11]  /*1260*/  @!P0 BRA `(.L_x_17) ;  /* 0x0000000000e48947 */ /* 0x000ff60003800000 */
[----:B-1-3--:R-:W1:Y:S01]  /*1270*/  S2R R7, SR_CgaCtaId ;  /* 0x0000000000077919 */ /* 0x00ae620000008800 */
[----:B------:R-:W2:Y:S01]  /*1280*/  LDC R3, c[0x0][0x3b8] ;  /* 0x0000ee00ff037b82 */ /* 0x000ea20000000800 */
[----:B------:R-:W-:Y:S01]  /*1290*/  MOV R4, 0x400 ;  /* 0x0000040000047802 */ /* 0x000fe20000000f00 */
[----:B------:R-:W3:Y:S06]  /*12a0*/  S2R R6, SR_TID.X ;  /* 0x0000000000067919 */ /* 0x000eec0000002100 */
[----:B------:R-:W4:Y:S01]  /*12b0*/  LDC R8, c[0x0][0x3c0] ;  /* 0x0000f000ff087b82 */ /* 0x000f220000000800 */
[----:B--2---:R-:W-:-:S02]  /*12c0*/  LEA R5, R3, UR5, 0x6 ;  /* 0x0000000503057c11 */ /* 0x004fc4000f8e30ff */
[----:B------:R-:W-:Y:S02]  /*12d0*/  LEA R3, R3, UR5, 0x2 ;  /* 0x0000000503037c11 */ /* 0x000fe4000f8e10ff */
[----:B-1----:R-:W-:Y:S01]  /*12e0*/  LEA R4, R7, R4, 0x18 ;  /* 0x0000000407047211 */ /* 0x002fe200078ec0ff */
[----:B---34-:R-:W-:-:S07]  /*12f0*/  IMAD R5, R8, 0x4, R5 ;  /* 0x0000000408057824 */ /* 0x018fce00078e0205 */
.L_x_18:
[----:B------:R-:W-:-:S04]  /*1300*/  IMAD.MOV.U32 R11, RZ, RZ, 0x24 ;  /* 0x00000024ff0b7424 */ /* 0x000fc800078e00ff */
[----:B------:R-:W-:-:S04]  /*1310*/  IMAD R11, R6, R11, UR5 ;  /* 0x00000005060b7e24 */ /* 0x000fc8000f8e020b */
[----:B------:R-:W-:Y:S01]  /*1320*/  IMAD R7, R6, -0x20, R11 ;  /* 0xffffffe006077824 */ /* 0x000fe200078e020b */
[----:B------:R-:W1:Y:S04]  /*1330*/  LDS R14, [R11+0xc] ;  /* 0x00000c000b0e7984 */ /* 0x000e680000000800 */
[----:B------:R-:W2:Y:S04]  /*1340*/  LDS R10, [R11] ;  /* 0x000000000b0a7984 */ /* 0x000ea80000000800 */
[----:B------:R-:W3:Y:S04]  /*1350*/  LDS R16, [R11+0x10] ;  /* 0x000010000b107984 */ /* 0x000ee80000000800 */
[----:B------:R-:W4:Y:S04]  /*1360*/  LDS R12, [R11+0x4] ;  /* 0x000004000b0c7984 */ /* 0x000f280000000800 */
[----:B------:R-:W5:Y:S04]  /*1370*/  LDS R15, [R11+0x14] ;  /* 0x000014000b0f7984 */ /* 0x000f680000000800 */
[----:B------:R-:W0:Y:S04]  /*1380*/  LDS R13, [R11+0x8] ;  /* 0x000008000b0d7984 */ /* 0x000e280000000800 */
[----:B------:R-:W0:Y:S04]  /*1390*/  LDS R18, [R11+0x18] ;  /* 0x000018000b127984 */ /* 0x000e280000000800 */
[----:B------:R-:W0:Y:S04]  /*13a0*/  LDS R8, [R11+0x1c] ;  /* 0x00001c000b087984 */ /* 0x000e280000000800 */
[----:B------:R-:W0:Y:S04]  /*13b0*/  LDS R9, [R11+0x20] ;  /* 0x000020000b097984 */ /* 0x000e280000000800 */
[----:B------:R-:W-:Y:S01]  /*13c0*/  LDS R7, [R7+0x2400] ;  /* 0x0024000007077984 */ /* 0x000fe20000000800 */
[----:B-1----:R-:W-:Y:S01]  /*13d0*/  IMAD R14, R14, 0x4, R3 ;  /* 0x000000040e0e7824 */ /* 0x002fe200078e0203 */
[----:B--2---:R-:W-:-:S05]  /*13e0*/  LEA R10, R10, R3, 0x2 ;  /* 0x000000030a0a7211 */ /* 0x004fca00078e10ff */
[----:B------:R-:W-:Y:S01]  /*13f0*/  LDS R14, [R14+0x2800] ;  /* 0x002800000e0e7984 */ /* 0x000fe20000000800 */
[----:B---3--:R-:W-:-:S03]  /*1400*/  IMAD R16, R16, 0x4, R5 ;  /* 0x0000000410107824 */ /* 0x008fc600078e0205 */
[----:B------:R-:W-:Y:S01]  /*1410*/  LDS R10, [R10+0x2800] ;  /* 0x002800000a0a7984 */ /* 0x000fe20000000800 */
[----:B----4-:R-:W-:Y:S02]  /*1420*/  IMAD R12, R12, 0x4, R5 ;  /* 0x000000040c0c7824 */ /* 0x010fe400078e0205 */
[----:B-----5:R-:W-:-:S03]  /*1430*/  IMAD R17, R15, 0x4, R4 ;  /* 0x000000040f117824 */ /* 0x020fc600078e0204 */
[----:B------:R-:W1:Y:S01]  /*1440*/  LDS R11, [R12+0x2800] ;  /* 0x002800000c0b7984 */ /* 0x000e620000000800 */
[----:B0-----:R-:W-:-:S03]  /*1450*/  IMAD R13, R13, 0x4, R4 ;  /* 0x000000040d0d7824 */ /* 0x001fc600078e0204 */
[----:B------:R-:W0:Y:S01]  /*1460*/  LDS R15, [R16+0x2800] ;  /* 0x00280000100f7984 */ /* 0x000e220000000800 */
[----:B------:R-:W-:-:S03]  /*1470*/  IMAD R18, R18, 0x4, R3 ;  /* 0x0000000412127824 */ /* 0x000fc600078e0203 */
[----:B------:R-:W2:Y:S01]  /*1480*/  LDS R17, [R17] ;  /* 0x0000000011117984 */ /* 0x000ea20000000800 */
[----:B------:R-:W-:-:S03]  /*1490*/  IMAD R19, R8, 0x4, R5 ;  /* 0x0000000408137824 */ /* 0x000fc600078e0205 */
[----:B------:R-:W3:Y:S01]  /*14a0*/  LDS R13, [R13] ;  /* 0x000000000d0d7984 */ /* 0x000ee20000000800 */
[----:B------:R-:W-:-:S03]  /*14b0*/  IMAD R20, R9, 0x4, R4 ;  /* 0x0000000409147824 */ /* 0x000fc600078e0204 */
[----:B------:R-:W-:Y:S04]  /*14c0*/  LDS R18, [R18+0x2800] ;  /* 0x0028000012127984 */ /* 0x000fe80000000800 */
[----:B------:R-:W4:Y:S04]  /*14d0*/  LDS R19, [R19+0x2800] ;  /* 0x0028000013137984 */ /* 0x000f280000000800 */
[----:B------:R-:W5:Y:S01]  /*14e0*/  LDS R20, [R20] ;  /* 0x0000000014147984 */ /* 0x000f620000000800 */
[----:B------:R-:W-:Y:S02]  /*14f0*/  VIADD R6, R6, UR23 ;  /* 0x0000001706067c36 */ /* 0x000fe40008000000 */
[----:B-1----:R-:W-:Y:S01]  /*1500*/  FMUL R10, R10, R11 ;  /* 0x0000000b0a0a7220 */ /* 0x002fe20000400000 */
[----:B------:R-:W-:Y:S01]  /*1510*/  IADD3 R11, P2, PT, R7, UR64, RZ ;  /* 0x00000040070b7c10 */ /* 0x000fe2000ff5e0ff */
[----:B0-----:R-:W-:-:S04]  /*1520*/  FMUL R14, R14, R15 ;  /* 0x0000000f0e0e7220 */ /* 0x001fc80000400000 */
[----:B------:R-:W-:Y:S01]  /*1530*/  IMAD.X R12, RZ, RZ, UR33, P2 ;  /* 0x00000021ff0c7e24 */ /* 0x000fe200090e06ff */
[----:B------:R-:W-:Y:S01]  /*1540*/  LEA R8, P2, R11, UR46, 0x2 ;  /* 0x0000002e0b087c11 */ /* 0x000fe2000f8410ff */
[----:B--2---:R-:W-:-:S04]  /*1550*/  FMUL R9, R14, R17 ;  /* 0x000000110e097220 */ /* 0x004fc80000400000 */
[----:B---3--:R-:W-:Y:S01]  /*1560*/  FFMA R10, R10, R13, R9 ;  /* 0x0000000d0a0a7223 */ /* 0x008fe20000000009 */
[----:B------:R-:W-:Y:S01]  /*1570*/  LEA.HI.X R9, R11, UR47, R12, 0x2, P2 ;  /* 0x0000002f0b097c11 */ /* 0x000fe200090f140c */
[----:B------:R-:W-:Y:S01]  /*1580*/  IMAD.U32 R11, RZ, RZ, UR61 ;  /* 0x0000003dff0b7e24 */ /* 0x000fe2000f8e00ff */
[----:B------:R-:W-:Y:S01]  /*1590*/  ISETP.LT.U32.AND P2, PT, R6, UR62, PT ;  /* 0x0000003e06007c0c */ /* 0x000fe2000bf41070 */
[----:B----4-:R-:W-:-:S04]  /*15a0*/  FMUL R7, R18, R19 ;  /* 0x0000001312077220 */ /* 0x010fc80000400000 */
[----:B-----5:R-:W-:Y:S01]  /*15b0*/  FFMA R7, R7, R20, R10 ;  /* 0x0000001407077223 */ /* 0x020fe2000000000a */
[----:B------:R-:W-:-:S04]  /*15c0*/  SHF.R.S32.HI R10, RZ, 0x1f, R6 ;  /* 0x0000001fff0a7819 */ /* 0x000fc80000011406 */
[----:B------:R-:W-:Y:S01]  /*15d0*/  ISETP.GT.U32.AND.EX P2, PT, R11, R10, PT, P2 ;  /* 0x0000000a0b00720c */ /* 0x000fe20003f44120 */
[----:B------:R2:W-:-:S12]  /*15e0*/  REDG.E.ADD.F32.FTZ.RN.STRONG.GPU desc[UR66][R8.64], R7 ;  /* 0x00000007080079a6 */ /* 0x0005d8000c12f342 */
[----:B--2---:R-:W-:Y:S05]  /*15f0*/  @P2 BRA `(.L_x_18) ;  /* 0xfffffffc00402947 */ /* 0x004fea000383ffff */
.L_x_17:
[----:B0-----:R-:W-:Y:S05]  /*1600*/  BSYNC.RECONVERGENT B0 ;  /* 0x0000000000007941 */ /* 0x001fea0003800200 */
.L_x_16:
[----:B------:R-:W-:Y:S05]  /*1610*/  @!P1 BRA `(.L_x_12) ;  /* 0x0000003400649947 */ /* 0x000fea0003800000 */
[----:B------:R-:W0:Y:S01]  /*1620*/  LDCU.64 UR42, c[0x0][0x3d0] ;  /* 0x00007a00ff2a77ac */ /* 0x000e220008000a00 */
[----:B------:R-:W2:Y:S01]  /*1630*/  S2R R3, SR_TID.X ;  /* 0x0000000000037919 */ /* 0x000ea20000002100 */
[----:B------:R-:W-:Y:S01]  /*1640*/  ISETP.NE.U32.AND P1, PT, R2, 0x3, PT ;  /* 0x000000030200780c */ /* 0x000fe20003f25070 */
[----:B------:R-:W-:Y:S01]  /*1650*/  BSSY.RECONVERGENT B0, `(.L_x_19) ;  /* 0x000003a000007945 */ /* 0x000fe20003800200 */
[----:B------:R-:W4:Y:S02]  /*1660*/  LDCU.64 UR46, c[0x0][0x390] ;  /* 0x00007200ff2e77ac */ /* 0x000f240008000a00 */
[----:B------:R-:W-:Y:S01]  /*1670*/  ISETP.NE.AND.EX P1, PT, R0, RZ, PT, P1 ;  /* 0x000000ff0000720c */ /* 0x000fe20003f25310 */
[----:B0-----:R-:W-:-:S04]  /*1680*/  UIADD3 UR60, UP0, UPT, UR64, UR42, URZ ;  /* 0x0000002a403c7290 */ /* 0x001fc8000ff1e0ff */
[----:B------:R-:W-:Y:S01]  /*1690*/  UIADD3.X UR59, UPT, UPT, UR33, UR43, URZ, UP0, !UPT ;  /* 0x0000002b213b7290 */ /* 0x000fe200087fe4ff */
[----:B----4-:R-:W-:Y:S11]  /*16a0*/  @!P0 BRA `(.L_x_20) ;  /* 0x0000000000d08947 */ /* 0x010ff60003800000 */
[----:B-1-3--:R-:W0:Y:S01]  /*16b0*/  S2R R7, SR_CgaCtaId ;  /* 0x0000000000077919 */ /* 0x00ae220000008800 */
[----:B------:R-:W-:Y:S01]  /*16c0*/  MOV R4, 0x400 ;  /* 0x0000040000047802 */ /* 0x000fe20000000f00 */
[----:B--2---:R-:W-:-:S03]  /*16d0*/  IMAD.MOV.U32 R5, RZ, RZ, R3 ;  /* 0x000000ffff057224 */ /* 0x004fc600078e0003 */
[----:B0-----:R-:W-:-:S07]  /*16e0*/  LEA R4, R7, R4, 0x18 ;  /* 0x0000000407047211 */ /* 0x001fce00078ec0ff */
.L_x_21:
[----:B------:R-:W-:-:S04]  /*16f0*/  IMAD.MOV.U32 R8, RZ, RZ, 0x24 ;  /* 0x00000024ff087424 */ /* 0x000fc800078e00ff */
[----:B------:R-:W-:-:S04]  /*1700*/  IMAD R8, R5, R8, UR5 ;  /* 0x0000000505087e24 */ /* 0x000fc8000f8e0208 */
[----:B------:R-:W-:Y:S01]  /*1710*/  IMAD R6, R5, -0x20, R8 ;  /* 0xffffffe005067824 */ /* 0x000fe200078e0208 */
[----:B------:R-:W0:Y:S04]  /*1720*/  LDS R12, [R8+0xc] ;  /* 0x00000c00080c7984 */ /* 0x000e280000000800 */
[----:B------:R-:W1:Y:S04]  /*1730*/  LDS R13, [R8+0x10] ;  /* 0x00001000080d7984 */ /* 0x000e680000000800 */
[----:B------:R-:W2:Y:S04]  /*1740*/  LDS R9, [R8] ;  /* 0x0000000008097984 */ /* 0x000ea80000000800 */
[----:B------:R-:W3:Y:S04]  /*1750*/  LDS R10, [R8+0x4] ;  /* 0x00000400080a7984 */ /* 0x000ee80000000800 */
[----:B------:R-:W4:Y:S04]  /*1760*/  LDS R15, [R8+0x14] ;  /* 0x00001400080f7984 */ /* 0x000f280000000800 */
[----:B------:R-:W5:Y:S04]  /*1770*/  LDS R11, [R8+0x8] ;  /* 0x00000800080b7984 */ /* 0x000f680000000800 */
[----:B------:R-:W5:Y:S04]  /*1780*/  LDS R14, [R8+0x18] ;  /* 0x00001800080e7984 */ /* 0x000f680000000800 */
[----:B------:R-:W5:Y:S04]  /*1790*/  LDS R16, [R8+0x1c] ;  /* 0x00001c0008107984 */ /* 0x000f680000000800 */
[----:B------:R-:W5:Y:S04]  /*17a0*/  LDS R7, [R8+0x20] ;  /* 0x0000200008077984 */ /* 0x000f680000000800 */
[----:B------:R-:W-:Y:S01]  /*17b0*/  LDS R6, [R6+0x2400] ;  /* 0x0024000006067984 */ /* 0x000fe20000000800 */
[----:B0-----:R-:W-:-:S02]  /*17c0*/  LEA R12, R12, UR55, 0x2 ;  /* 0x000000370c0c7c11 */ /* 0x001fc4000f8e10ff */
[----:B-1----:R-:W-:-:S04]  /*17d0*/  LEA R13, R13, UR54, 0x2 ;  /* 0x000000360d0d7c11 */ /* 0x002fc8000f8e10ff */
[----:B------:R-:W-:Y:S01]  /*17e0*/  LDS R12, [R12+0x2800] ;  /* 0x002800000c0c7984 */ /* 0x000fe20000000800 */
[----:B--2---:R-:W-:-:S03]  /*17f0*/  LEA R9, R9, UR55, 0x2 ;  /* 0x0000003709097c11 */ /* 0x004fc6000f8e10ff */
[----:B------:R-:W0:Y:S01]  /*1800*/  LDS R13, [R13+0x2800] ;  /* 0x002800000d0d7984 */ /* 0x000e220000000800 */
[----:B---3--:R-:W-:-:S03]  /*1810*/  LEA R10, R10, UR54, 0x2 ;  /* 0x000000360a0a7c11 */ /* 0x008fc6000f8e10ff */
[----:B------:R-:W-:Y:S01]  /*1820*/  LDS R9, [R9+0x2800] ;  /* 0x0028000009097984 */ /* 0x000fe20000000800 */
[----:B----4-:R-:W-:-:S03]  /*1830*/  IMAD R15, R15, 0x4, R4 ;  /* 0x000000040f0f7824 */ /* 0x010fc600078e0204 */
[----:B------:R-:W1:Y:S01]  /*1840*/  LDS R10, [R10+0x2800] ;  /* 0x002800000a0a7984 */ /* 0x000e620000000800 */
[----:B-----5:R-:W-:-:S03]  /*1850*/  IMAD R11, R11, 0x4, R4 ;  /* 0x000000040b0b7824 */ /* 0x020fc600078e0204 */
[----:B------:R-:W2:Y:S01]  /*1860*/  LDS R15, [R15] ;  /* 0x000000000f0f7984 */ /* 0x000ea20000000800 */
[----:B------:R-:W-:-:S03]  /*1870*/  LEA R14, R14, UR55, 0x2 ;  /* 0x000000370e0e7c11 */ /* 0x000fc6000f8e10ff */
[----:B------:R-:W3:Y:S01]  /*1880*/  LDS R8, [R11] ;  /* 0x000000000b087984 */ /* 0x000ee20000000800 */
[----:B------:R-:W-:-:S03]  /*1890*/  LEA R16, R16, UR54, 0x2 ;  /* 0x0000003610107c11 */ /* 0x000fc6000f8e10ff */
[----:B------:R-:W-:Y:S01]  /*18a0*/  LDS R14, [R14+0x2800] ;  /* 0x002800000e0e7984 */ /* 0x000fe20000000800 */
[----:B------:R-:W-:-:S03]  /*18b0*/  IMAD R17, R7, 0x4, R4 ;  /* 0x0000000407117824 */ /* 0x000fc600078e0204 */
[----:B------:R-:W4:Y:S04]  /*18c0*/  LDS R7, [R16+0x2800] ;  /* 0x0028000010077984 */ /* 0x000f280000000800 */
[----:B------:R-:W5:Y:S01]  /*18d0*/  LDS R17, [R17] ;  /* 0x0000000011117984 */ /* 0x000f620000000800 */
[----:B------:R-:W-:Y:S02]  /*18e0*/  VIADD R5, R5, UR23 ;  /* 0x0000001705057c36 */ /* 0x000fe40008000000 */
[----:B0-----:R-:W-:Y:S01]  /*18f0*/  FMUL R12, R12, R13 ;  /* 0x0000000d0c0c7220 */ /* 0x001fe20000400000 */
[----:B-1----:R-:W-:Y:S01]  /*1900*/  FMUL R9, R9, R10 ;  /* 0x0000000a09097220 */ /* 0x002fe20000400000 */
[----:B------:R-:W-:Y:S02]  /*1910*/  IADD3 R10, P2, PT, R6, UR60, RZ ;  /* 0x0000003c060a7c10 */ /* 0x000fe4000ff5e0ff */
[----:B--2---:R-:W-:-:S03]  /*1920*/  FMUL R12, R12, R15 ;  /* 0x0000000f0c0c7220 */ /* 0x004fc60000400000 */
[----:B------:R-:W-:Y:S01]  /*1930*/  IMAD.X R13, RZ, RZ, UR59, P2 ;  /* 0x0000003bff0d7e24 */ /* 0x000fe200090e06ff */
[----:B------:R-:W-:Y:S01]  /*1940*/  LEA R6, P2, R10, UR46, 0x2 ;  /* 0x0000002e0a067c11 */ /* 0x000fe2000f8410ff */
[----:B---3--:R-:W-:Y:S01]  /*1950*/  FFMA R8, R9, R8, R12 ;  /* 0x0000000809087223 */ /* 0x008fe2000000000c */
[----:B------:R-:W-:Y:S02]  /*1960*/  IMAD.U32 R11, RZ, RZ, UR61 ;  /* 0x0000003dff0b7e24 */ /* 0x000fe4000f8e00ff */
[----:B----4-:R-:W-:Y:S01]  /*1970*/  FMUL R9, R14, R7 ;  /* 0x000000070e097220 */ /* 0x010fe20000400000 */
[----:B------:R-:W-:Y:S02]  /*1980*/  LEA.HI.X R7, R10, UR47, R13, 0x2, P2 ;  /* 0x0000002f0a077c11 */ /* 0x000fe400090f140d */
[----:B------:R-:W-:Y:S01]  /*1990*/  ISETP.LT.U32.AND P2, PT, R5, UR62, PT ;  /* 0x0000003e05007c0c */ /* 0x000fe2000bf41070 */
[----:B-----5:R-:W-:Y:S01]  /*19a0*/  FFMA R9, R9, R17, R8 ;  /* 0x0000001109097223 */ /* 0x020fe20000000008 */
[----:B------:R-:W-:-:S04]  /*19b0*/  SHF.R.S32.HI R8, RZ, 0x1f, R5 ;  /* 0x0000001fff087819 */ /* 0x000fc80000011405 */
[----:B------:R-:W-:Y:S01]  /*19c0*/  ISETP.GT.U32.AND.EX P2, PT, R11, R8, PT, P2 ;  /* 0x000000080b00720c */ /* 0x000fe20003f44120 */
[----:B------:R0:W-:-:S12]  /*19d0*/  REDG.E.ADD.F32.FTZ.RN.STRONG.GPU desc[UR66][R6.64], R9 ;  /* 0x00000009060079a6 */ /* 0x0001d8000c12f342 */
[----:B0-----:R-:W-:Y:S05]  /*19e0*/  @P2 BRA `(.L_x_21) ;  /* 0xfffffffc00402947 */ /* 0x001fea000383ffff */
.L_x_20:
[----:B------:R-:W-:Y:S05]  /*19f0*/  BSYNC.RECONVERGENT B0 ;  /* 0x0000000000007941 */ /* 0x000fea0003800200 */
.L_x_19:
[----:B------:R-:W-:Y:S05]  /*1a00*/  @!P1 BRA `(.L_x_12) ;  /* 0x0000003000689947 */ /* 0x000fea0003800000 */
[----:B------:R-:W-:Y:S01]  /*1a10*/  ISETP.GE.U32.AND P1, PT, R2, 0x5, PT ;  /* 0x000000050200780c */ /* 0x000fe20003f26070 */
[----:B------:R-:W0:Y:S01]  /*1a20*/  LDCU.64 UR46, c[0x0][0x390] ;  /* 0x00007200ff2e77ac */ /* 0x000e220008000a00 */
[----:B------:R-:W-:Y:S02]  /*1a30*/  BSSY.RECONVERGENT B0, `(.L_x_22) ;  /* 0x000003a000007945 */ /* 0x000fe40003800200 */
[----:B------:R-:W-:Y:S02]  /*1a40*/  ISETP.GE.U32.AND.EX P1, PT, R0, RZ, PT, P1 ;  /* 0x000000ff0000720c */ /* 0x000fe40003f26110 */
[----:B------:R-:W-:Y:S11]  /*1a50*/  @!P0 BRA `(.L_x_23) ;  /* 0x0000000000dc8947 */ /* 0x000ff60003800000 */
[----:B---3--:R-:W3:Y:S01]  /*1a60*/  S2R R8, SR_CgaCtaId ;  /* 0x0000000000087919 */ /* 0x008ee20000008800 */
[----:B-1----:R-:W1:Y:S01]  /*1a70*/  LDC.64 R6, c[0x0][0x3d0] ;  /* 0x0000f400ff067b82 */ /* 0x002e620000000a00 */
[----:B------:R-:W-:Y:S02]  /*1a80*/  MOV R5, 0x400 ;  /* 0x0000040000057802 */ /* 0x000fe40000000f00 */
[----:B-1----:R-:W-:Y:S01]  /*1a90*/  IADD3 R4, P2, PT, R6, UR60, RZ ;  /* 0x0000003c06047c10 */ /* 0x002fe2000ff5e0ff */
[----:B--2---:R-:W-:-:S03]  /*1aa0*/  IMAD.MOV.U32 R6, RZ, RZ, R3 ;  /* 0x000000ffff067224 */ /* 0x004fc600078e0003 */
[----:B------:R-:W-:Y:S02]  /*1ab0*/  IADD3.X R3, PT, PT, R7, UR59, RZ, P2, !PT ;  /* 0x0000003b07037c10 */ /* 0x000fe400097fe4ff */
[----:B---3--:R-:W-:-:S07]  /*1ac0*/  LEA R5, R8, R5, 0x18 ;  /* 0x0000000508057211 */ /* 0x008fce00078ec0ff */
.L_x_24:
        /* <DEDUP_REMOVED lines=13> */
[----:B-1----:R-:W-:-:S02]  /*1ba0*/  LEA R13, R13, UR53, 0x2 ;  /* 0x000000350d0d7c11 */ /* 0x002fc4000f8e10ff */
[----:B--2---:R-:W-:-:S04]  /*1bb0*/  LEA R10, R10, UR53, 0x2 ;  /* 0x000000350a0a7c11 */ /* 0x004fc8000f8e10ff */
[----:B------:R-:W-:Y:S01]  /*1bc0*/  LDS R13, [R13+0x2800] ;  /* 0x002800000d0d7984 */ /* 0x000fe20000000800 */
[----:B---3--:R-:W-:-:S03]  /*1bd0*/  LEA R15, R15, UR52, 0x2 ;  /* 0x000000340f0f7c11 */ /* 0x008fc6000f8e10ff */
[----:B------:R-:W-:Y:S01]  /*1be0*/  LDS R10, [R10+0x2800] ;  /* 0x002800000a0a7984 */ /* 0x000fe20000000800 */
[----:B----4-:R-:W-:Y:S01]  /*1bf0*/  LEA R12, R12, UR52, 0x2 ;  /* 0x000000340c0c7c11 */ /* 0x010fe2000f8e10ff */
[----:B-----5:R-:W-:-:S04]  /*1c00*/  IMAD R17, R16, 0x4, R5 ;  /* 0x0000000410117824 */ /* 0x020fc800078e0205 */
[----:B------:R-:W1:Y:S01]  /*1c10*/  LDS R11, [R12+0x2800] ;  /* 0x002800000c0b7984 */ /* 0x000e620000000800 */
[----:B0-----:R-:W-:-:S03]  /*1c20*/  LEA R19, R19, UR53, 0x2 ;  /* 0x0000003513137c11 */ /* 0x001fc6000f8e10ff */
[----:B------:R-:W0:Y:S01]  /*1c30*/  LDS R16, [R15+0x2800] ;  /* 0x002800000f107984 */ /* 0x000e220000000800 */
[----:B------:R-:W-:-:S03]  /*1c40*/  LEA R20, R9, UR52, 0x2 ;  /* 0x0000003409147c11 */ /* 0x000fc6000f8e10ff */
[----:B------:R-:W2:Y:S01]  /*1c50*/  LDS R18, [R17] ;  /* 0x0000000011127984 */ /* 0x000ea20000000800 */
[----:B------:R-:W-:-:S03]  /*1c60*/  IMAD R14, R14, 0x4, R5 ;  /* 0x000000040e0e7824 */ /* 0x000fc600078e0205 */
[----:B------:R-:W-:Y:S01]  /*1c70*/  LDS R19, [R19+0x2800] ;  /* 0x0028000013137984 */ /* 0x000fe20000000800 */
[----:B------:R-:W-:-:S03]  /*1c80*/  IMAD R21, R8, 0x4, R5 ;  /* 0x0000000408157824 */ /* 0x000fc600078e0205 */
[----:B------:R-:W3:Y:S04]  /*1c90*/  LDS R9, [R14] ;  /* 0x000000000e097984 */ /* 0x000ee80000000800 */
[----:B------:R-:W4:Y:S04]  /*1ca0*/  LDS R20, [R20+0x2800] ;  /* 0x0028000014147984 */ /* 0x000f280000000800 */
[----:B------:R-:W5:Y:S01]  /*1cb0*/  LDS R21, [R21] ;  /* 0x0000000015157984 */ /* 0x000f620000000800 */
[----:B------:R-:W-:Y:S02]  /*1cc0*/  VIADD R6, R6, UR23 ;  /* 0x0000001706067c36 */ /* 0x000fe40008000000 */
[----:B-1----:R-:W-:Y:S01]  /*1cd0*/  FMUL R10, R10, R11 ;  /* 0x0000000b0a0a7220 */ /* 0x002fe20000400000 */
[----:B------:R-:W-:Y:S01]  /*1ce0*/  IADD3 R11, P2, PT, R7, R4, RZ ;  /* 0x00000004070b7210 */ /* 0x000fe20007f5e0ff */
[----:B0-----:R-:W-:-:S04]  /*1cf0*/  FMUL R13, R13, R16 ;  /* 0x000000100d0d7220 */ /* 0x001fc80000400000 */
[----:B------:R-:W-:Y:S01]  /*1d00*/  IMAD.X R12, RZ, RZ, R3, P2 ;  /* 0x000000ffff0c7224 */ /* 0x000fe200010e0603 */
[----:B------:R-:W-:Y:S01]  /*1d10*/  LEA R8, P2, R11, UR46, 0x2 ;  /* 0x0000002e0b087c11 */ /* 0x000fe2000f8410ff */
[----:B--2---:R-:W-:-:S04]  /*1d20*/  FMUL R13, R13, R18 ;  /* 0x000000120d0d7220 */ /* 0x004fc80000400000 */
[----:B---3--:R-:W-:Y:S01]  /*1d30*/  FFMA R10, R10, R9, R13 ;  /* 0x000000090a0a7223 */ /* 0x008fe2000000000d */
[----:B------:R-:W-:Y:S01]  /*1d40*/  LEA.HI.X R9, R11, UR47, R12, 0x2, P2 ;  /* 0x0000002f0b097c11 */ /* 0x000fe200090f140c */
[----:B----4-:R-:W-:Y:S01]  /*1d50*/  FMUL R7, R19, R20 ;  /* 0x0000001413077220 */ /* 0x010fe20000400000 */
[----:B------:R-:W-:Y:S01]  /*1d60*/  IMAD.U32 R11, RZ, RZ, UR61 ;  /* 0x0000003dff0b7e24 */ /* 0x000fe2000f8e00ff */
[----:B------:R-:W-:Y:S02]  /*1d70*/  ISETP.LT.U32.AND P2, PT, R6, UR62, PT ;  /* 0x0000003e06007c0c */ /* 0x000fe4000bf41070 */
[----:B-----5:R-:W-:Y:S01]  /*1d80*/  FFMA R7, R7, R21, R10 ;  /* 0x0000001507077223 */ /* 0x020fe2000000000a */
[----:B------:R-:W-:-:S04]  /*1d90*/  SHF.R.S32.HI R10, RZ, 0x1f, R6 ;  /* 0x0000001fff0a7819 */ /* 0x000fc80000011406 */
[----:B------:R-:W-:Y:S01]  /*1da0*/  ISETP.GT.U32.AND.EX P2, PT, R11, R10, PT, P2 ;  /* 0x0000000a0b00720c */ /* 0x000fe20003f44120 */
[----:B------:R4:W-:-:S12]  /*1db0*/  REDG.E.ADD.F32.FTZ.RN.STRONG.GPU desc[UR66][R8.64], R7 ;  /* 0x00000007080079a6 */ /* 0x0009d8000c12f342 */
[----:B----4-:R-:W-:Y:S05]  /*1dc0*/  @P2 BRA `(.L_x_24) ;  /* 0xfffffffc00402947 */ /* 0x010fea000383ffff */
.L_x_23:
[----:B0-----:R-:W-:Y:S05]  /*1dd0*/  BSYNC.RECONVERGENT B0 ;  /* 0x0000000000007941 */ /* 0x001fea0003800200 */
.L_x_22:
[----:B------:R-:W-:Y:S05]  /*1de0*/  @!P1 BRA `(.L_x_12) ;  /* 0x0000002c00709947 */ /* 0x000fea0003800000 */
[----:B------:R-:W-:Y:S01]  /*1df0*/  ISETP.NE.U32.AND P1, PT, R2, 0x5, PT ;  /* 0x000000050200780c */ /* 0x000fe20003f25070 */
[----:B------:R-:W0:Y:S01]  /*1e00*/  LDCU.64 UR46, c[0x0][0x390] ;  /* 0x00007200ff2e77ac */ /* 0x000e220008000a00 */
[----:B------:R-:W-:Y:S02]  /*1e10*/  BSSY.RECONVERGENT B0, `(.L_x_25) ;  /* 0x000003b000007945 */ /* 0x000fe40003800200 */
[----:B------:R-:W-:Y:S02]  /*1e20*/  ISETP.NE.AND.EX P1, PT, R0, RZ, PT, P1 ;  /* 0x000000ff0000720c */ /* 0x000fe40003f25310 */
[----:B------:R-:W-:Y:S11]  /*1e30*/  @!P0 BRA `(.L_x_26) ;  /* 0x0000000000e08947 */ /* 0x000ff60003800000 */
[----:B-1-3--:R-:W2:Y:S01]  /*1e40*/  LDC.64 R10, c[0x0][0x3d0] ;  /* 0x0000f400ff0a7b82 */ /* 0x00aea20000000a00 */
[----:B------:R-:W1:Y:S01]  /*1e50*/  S2R R8, SR_CgaCtaId ;  /* 0x0000000000087919 */ /* 0x000e620000008800 */
[----:B------:R-:W-:Y:S01]  /*1e60*/  MOV R5, 0x400 ;  /* 0x0000040000057802 */ /* 0x000fe20000000f00 */
[----:B------:R-:W3:Y:S01]  /*1e70*/  S2R R6, SR_TID.X ;  /* 0x0000000000067919 */ /* 0x000ee20000002100 */
[----:B--2---:R-:W-:-:S04]  /*1e80*/  IADD3 R3, P2, PT, R10, UR60, RZ ;  /* 0x0000003c0a037c10 */ /* 0x004fc8000ff5e0ff */
[----:B------:R-:W-:-:S04]  /*1e90*/  IADD3 R4, P3, PT, R3, R10, RZ ;  /* 0x0000000a03047210 */ /* 0x000fc80007f7e0ff */
[----:B------:R-:W-:Y:S02]  /*1ea0*/  IADD3.X R3, PT, PT, R11, UR59, R11, P3, P2 ;  /* 0x0000003b0b037c10 */ /* 0x000fe40009fe440b */
[----:B-1-3--:R-:W-:-:S07]  /*1eb0*/  LEA R5, R8, R5, 0x18 ;  /* 0x0000000508057211 */ /* 0x00afce00078ec0ff */
.L_x_27:
        /* <DEDUP_REMOVED lines=48> */
.L_x_26:
[----:B0-----:R-:W-:Y:S05]  /*21c0*/  BSYNC.RECONVERGENT B0 ;  /* 0x0000000000007941 */ /* 0x001fea0003800200 */
.L_x_25:
[----:B------:R-:W-:Y:S05]  /*21d0*/  @!P1 BRA `(.L_x_12) ;  /* 0x0000002800749947 */ /* 0x000fea0003800000 */
[----:B--2---:R-:W0:Y:S01]  /*21e0*/  S2R R3, SR_TID.X ;  /* 0x0000000000037919 */ /* 0x004e220000002100 */
[----:B------:R-:W-:Y:S01]  /*21f0*/  ISETP.GE.U32.AND P1, PT, R2, 0x7, PT ;  /* 0x000000070200780c */ /* 0x000fe20003f26070 */
[----:B------:R-:W2:Y:S01]  /*2200*/  LDCU.64 UR46, c[0x0][0x390] ;  /* 0x00007200ff2e77ac */ /* 0x000ea20008000a00 */
[----:B------:R-:W-:Y:S02]  /*2210*/  BSSY.RECONVERGENT B0, `(.L_x_28) ;  /* 0x0000037000007945 */ /* 0x000fe40003800200 */
[----:B------:R-:W-:Y:S02]  /*2220*/  ISETP.GE.U32.AND.EX P1, PT, R0, RZ, PT, P1 ;  /* 0x000000ff0000720c */ /* 0x000fe40003f26110 */
[----:B------:R-:W-:Y:S11]  /*2230*/  @!P0 BRA `(.L_x_29) ;  /* 0x0000000000d08947 */ /* 0x000ff60003800000 */
[----:B-1-3--:R-:W1:Y:S01]  /*2240*/  S2R R7, SR_CgaCtaId ;  /* 0x0000000000077919 */ /* 0x00ae620000008800 */
[----:B------:R-:W-:Y:S01]  /*2250*/  MOV R4, 0x400 ;  /* 0x0000040000047802 */ /* 0x000fe20000000f00 */
[----:B0-----:R-:W-:-:S03]  /*2260*/  IMAD.MOV.U32 R5, RZ, RZ, R3 ;  /* 0x000000ffff057224 */ /* 0x001fc600078e0003 */
[----:B-1----:R-:W-:-:S07]  /*2270*/  LEA R4, R7, R4, 0x18 ;  /* 0x0000000407047211 */ /* 0x002fce00078ec0ff */
.L_x_30:
[----:B------:R-:W-:-:S05]  /*2280*/  HFMA2 R8, -RZ, RZ, 0, 2.1457672119140625e-06 ;  /* 0x00000024ff087431 */ /* 0x000fca00000001ff */
[----:B------:R-:W-:-:S04]  /*2290*/  IMAD R8, R5, R8, UR5 ;  /* 0x0000000505087e24 */ /* 0x000fc8000f8e0208 */
[----:B------:R-:W-:Y:S01]  /*22a0*/  IMAD R6, R5, -0x20, R8 ;  /* 0xffffffe005067824 */ /* 0x000fe200078e0208 */
[----:B------:R-:W0:Y:S04]  /*22b0*/  LDS R12, [R8+0xc] ;  /* 0x00000c00080c7984 */ /* 0x000e280000000800 */
[----:B------:R-:W1:Y:S04]  /*22c0*/  LDS R13, [R8+0x10] ;  /* 0x00001000080d7984 */ /* 0x000e680000000800 */
[----:B------:R-:W3:Y:S04]  /*22d0*/  LDS R9, [R8] ;  /* 0x0000000008097984 */ /* 0x000ee80000000800 */
[----:B------:R-:W4:Y:S04]  /*22e0*/  LDS R10, [R8+0x4] ;  /* 0x00000400080a7984 */ /* 0x000f280000000800 */
[----:B------:R-:W5:Y:S04]  /*22f0*/  LDS R15, [R8+0x14] ;  /* 0x00001400080f7984 */ /* 0x000f680000000800 */
[----:B------:R-:W2:Y:S04]  /*2300*/  LDS R11, [R8+0x8] ;  /* 0x00000800080b7984 */ /* 0x000ea80000000800 */
[----:B------:R-:W2:Y:S04]  /*2310*/  LDS R14, [R8+0x18] ;  /* 0x00001800080e7984 */ /* 0x000ea80000000800 */
[----:B------:R-:W2:Y:S04]  /*2320*/  LDS R16, [R8+0x1c] ;  /* 0x00001c0008107984 */ /* 0x000ea80000000800 */
[----:B------:R-:W2:Y:S04]  /*2330*/  LDS R7, [R8+0x20] ;  /* 0x0000200008077984 */ /* 0x000ea80000000800 */
[----:B------:R-:W-:Y:S01]  /*2340*/  LDS R6, [R6+0x2400] ;  /* 0x0024000006067984 */ /* 0x000fe20000000800 */
[----:B0-----:R-:W-:-:S02]  /*2350*/  LEA R12, R12, UR49, 0x2 ;  /* 0x000000310c0c7c11 */ /* 0x001fc4000f8e10ff */
[----:B-1----:R-:W-:-:S04]  /*2360*/  LEA R13, R13, UR48, 0x2 ;  /* 0x000000300d0d7c11 */ /* 0x002fc8000f8e10ff */
[----:B------:R-:W-:Y:S01]  /*2370*/  LDS R12, [R12+0x2800] ;  /* 0x002800000c0c7984 */ /* 0x000fe20000000800 */
[----:B---3--:R-:W-:-:S03]  /*2380*/  LEA R9, R9, UR49, 0x2 ;  /* 0x0000003109097c11 */ /* 0x008fc6000f8e10ff */
[----:B------:R-:W0:Y:S01]  /*2390*/  LDS R13, [R13+0x2800] ;  /* 0x002800000d0d7984 */ /* 0x000e220000000800 */
[----:B----4-:R-:W-:-:S03]  /*23a0*/  LEA R10, R10, UR48, 0x2 ;  /* 0x000000300a0a7c11 */ /* 0x010fc6000f8e10ff */
[----:B------:R-:W-:Y:S01]  /*23b0*/  LDS R9, [R9+0x2800] ;  /* 0x0028000009097984 */ /* 0x000fe20000000800 */
[----:B-----5:R-:W-:-:S03]  /*23c0*/  IMAD R15, R15, 0x4, R4 ;  /* 0x000000040f0f7824 */ /* 0x020fc600078e0204 */
[----:B------:R-:W1:Y:S01]  /*23d0*/  LDS R10, [R10+0x2800] ;  /* 0x002800000a0a7984 */ /* 0x000e620000000800 */
[----:B--2---:R-:W-:-:S03]  /*23e0*/  IMAD R11, R11, 0x4, R4 ;  /* 0x000000040b0b7824 */ /* 0x004fc600078e0204 */
        /* <DEDUP_REMOVED lines=24> */
[----:B----4-:R-:W-:Y:S05]  /*2570*/  @P2 BRA `(.L_x_30) ;  /* 0xfffffffc00402947 */ /* 0x010fea000383ffff */
.L_x_29:
[----:B--2---:R-:W-:Y:S05]  /*2580*/  BSYNC.RECONVERGENT B0 ;  /* 0x0000000000007941 */ /* 0x004fea0003800200 */
.L_x_28:
[----:B------:R-:W-:Y:S05]  /*2590*/  @!P1 BRA `(.L_x_12) ;  /* 0x0000002400849947 */ /* 0x000fea0003800000 */
[----:B------:R-:W-:Y:S01]  /*25a0*/  ISETP.NE.U32.AND P1, PT, R2, 0x7, PT ;  /* 0x000000070200780c */ /* 0x000fe20003f25070 */
[----:B------:R-:W2:Y:S01]  /*25b0*/  LDCU.64 UR46, c[0x0][0x390] ;  /* 0x00007200ff2e77ac */ /* 0x000ea20008000a00 */
[----:B------:R-:W-:Y:S02]  /*25c0*/  BSSY.RECONVERGENT B0, `(.L_x_31) ;  /* 0x0000037000007945 */ /* 0x000fe40003800200 */
[----:B------:R-:W-:Y:S02]  /*25d0*/  ISETP.NE.AND.EX P1, PT, R0, RZ, PT, P1 ;  /* 0x000000ff0000720c */ /* 0x000fe40003f25310 */
[----:B------:R-:W-:Y:S11]  /*25e0*/  @!P0 BRA `(.L_x_32) ;  /* 0x0000000000d08947 */ /* 0x000ff60003800000 */
[----:B-1-3--:R-:W1:Y:S01]  /*25f0*/  S2R R7, SR_CgaCtaId ;  /* 0x0000000000077919 */ /* 0x00ae620000008800 */
[----:B------:R-:W-:Y:S01]  /*2600*/  MOV R4, 0x400 ;  /* 0x0000040000047802 */ /* 0x000fe20000000f00 */
[----:B0-----:R-:W-:-:S03]  /*2610*/  IMAD.MOV.U32 R5, RZ, RZ, R3 ;  /* 0x000000ffff057224 */ /* 0x001fc600078e0003 */
[----:B-1----:R-:W-:-:S07]  /*2620*/  LEA R4, R7, R4, 0x18 ;  /* 0x0000000407047211 */ /* 0x002fce00078ec0ff */
.L_x_33:
[----:B------:R-:W-:-:S04]  /*2630*/  IMAD.MOV.U32 R8, RZ, RZ, 0x24 ;  /* 0x00000024ff087424 */ /* 0x000fc800078e00ff */
        /* <DEDUP_REMOVED lines=47> */
.L_x_32:
[----:B--2---:R-:W-:Y:S05]  /*2930*/  BSYNC.RECONVERGENT B0 ;  /* 0x0000000000007941 */ /* 0x004fea0003800200 */
.L_x_31:
[----:B------:R-:W-:Y:S05]  /*2940*/  @!P1 BRA `(.L_x_12) ;  /* 0x0000002000989947 */ /* 0x000fea0003800000 */
        /* <DEDUP_REMOVED lines=9> */
.L_x_36:
        /* <DEDUP_REMOVED lines=48> */
.L_x_35:
[----:B--2---:R-:W-:Y:S05]  /*2ce0*/  BSYNC.RECONVERGENT B0 ;  /* 0x0000000000007941 */ /* 0x004fea0003800200 */
.L_x_34:
        /* <DEDUP_REMOVED lines=10> */
.L_x_39:
        /* <DEDUP_REMOVED lines=48> */
.L_x_38:
[----:B--2---:R-:W-:Y:S05]  /*3090*/  BSYNC.RECONVERGENT B0 ;  /* 0x0000000000007941 */ /* 0x004fea0003800200 */
.L_x_37:
        /* <DEDUP_REMOVED lines=10> */
.L_x_42:
        /* <DEDUP_REMOVED lines=22> */
[----:B--2---:R-:W-:-:S03]  /*32a0*/  LEA R11, R11, R4, 0x2 ;  /* 0x000000040b0b7211 */ /* 0x004fc600078e10ff */
        /* <DEDUP_REMOVED lines=25> */
.L_x_41:
[----:B--2---:R-:W-:Y:S05]  /*3440*/  BSYNC.RECONVERGENT B0 ;  /* 0x0000000000007941 */ /* 0x004fea0003800200 */
.L_x_40:
        /* <DEDUP_REMOVED lines=10> */
.L_x_45:
        /* <DEDUP_REMOVED lines=48> */
.L_x_44:
[----:B--2---:R-:W-:Y:S05]  /*37f0*/  BSYNC.RECONVERGENT B0 ;  /* 0x0000000000007941 */ /* 0x004fea0003800200 */
.L_x_43:
        /* <DEDUP_REMOVED lines=10> */
.L_x_48:
        /* <DEDUP_REMOVED lines=48> */
.L_x_47:
[----:B--2---:R-:W-:Y:S05]  /*3ba0*/  BSYNC.RECONVERGENT B0 ;  /* 0x0000000000007941 */ /* 0x004fea0003800200 */
.L_x_46:
[----:B------:R-:W-:Y:S05]  /*3bb0*/  @!P1 BRA `(.L_x_12) ;  /* 0x0000000c00fc9947 */ /* 0x000fea0003800000 */
[----:B------:R-:W-:Y:S01]  /*3bc0*/  UIADD3 URZ, UP0, UPT, UR7, UR42, URZ ;  /* 0x0000002a07ff7290 */ /* 0x000fe2000ff1e0ff */
[----:B------:R-:W-:Y:S01]  /*3bd0*/  ISETP.NE.U32.AND P1, PT, R2, 0xd, PT ;  /* 0x0000000d0200780c */ /* 0x000fe20003f25070 */
[----:B------:R-:W2:Y:S01]  /*3be0*/  LDCU.64 UR46, c[0x0][0x390] ;  /* 0x00007200ff2e77ac */ /* 0x000ea20008000a00 */
[----:B------:R-:W-:Y:S02]  /*3bf0*/  BSSY.RECONVERGENT B0, `(.L_x_49) ;  /* 0x0000038000007945 */ /* 0x000fe40003800200 */
[----:B------:R-:W-:Y:S01]  /*3c00*/  ISETP.NE.AND.EX P1, PT, R0, RZ, PT, P1 ;  /* 0x000000ff0000720c */ /* 0x000fe20003f25310 */
[----:B------:R-:W-:Y:S01]  /*3c10*/  UIADD3.X UR58, UPT, UPT, UR57, UR43, URZ, UP0, !UPT ;  /* 0x0000002b393a7290 */ /* 0x000fe200087fe4ff */
[----:B------:R-:W-:Y:S11]  /*3c20*/  @!P0 BRA `(.L_x_50) ;  /* 0x0000000000d08947 */ /* 0x000ff60003800000 */
[----:B-1-3--:R-:W1:Y:S01]  /*3c30*/  S2R R7, SR_CgaCtaId ;  /* 0x0000000000077919 */ /* 0x00ae620000008800 */
[----:B------:R-:W-:Y:S01]  /*3c40*/  MOV R4, 0x400 ;  /* 0x0000040000047802 */ /* 0x000fe20000000f00 */
[----:B0-----:R-:W-:-:S03]  /*3c50*/  IMAD.MOV.U32 R5, RZ, RZ, R3 ;  /* 0x000000ffff057224 */ /* 0x001fc600078e0003 */
[----:B-1----:R-:W-:-:S07]  /*3c60*/  LEA R4, R7, R4, 0x18 ;  /* 0x0000000407047211 */ /* 0x002fce00078ec0ff */
.L_x_51:
        /* <DEDUP_REMOVED lines=48> */
.L_x_50:
[----:B--2---:R-:W-:Y:S05]  /*3f70*/  BSYNC.RECONVERGENT B0 ;  /* 0x0000000000007941 */ /* 0x004fea0003800200 */
.L_x_49:
[----:B------:R-:W-:Y:S05]  /*3f80*/  @!P1 BRA `(.L_x_12) ;  /* 0x0000000c00089947 */ /* 0x000fea0003800000 */
[----:B---3--:R-:W2:Y:S01]  /*3f90*/  LDC.64 R4, c[0x0][0x3d0] ;  /* 0x0000f400ff047b82 */ /* 0x008ea20000000a00 */
[----:B------:R-:W-:Y:S01]  /*3fa0*/  ISETP.GE.U32.AND P1, PT, R2, 0xf, PT ;  /* 0x0000000f0200780c */ /* 0x000fe20003f26070 */
[----:B------:R-:W3:Y:S01]  /*3fb0*/  LDCU.64 UR46, c[0x0][0x390] ;  /* 0x00007200ff2e77ac */ /* 0x000ee20008000a00 */
[----:B------:R-:W-:Y:S02]  /*3fc0*/  BSSY.RECONVERGENT B0, `(.L_x_52) ;  /* 0x000003a000007945 */ /* 0x000fe40003800200 */
[----:B------:R-:W-:Y:S02]  /*3fd0*/  ISETP.GE.U32.AND.EX P1, PT, R0, RZ, PT, P1 ;  /* 0x000000ff0000720c */ /* 0x000fe40003f26110 */
[----:B--2---:R-:W-:-:S04]  /*3fe0*/  IADD3 RZ, P2, PT, R4, UR63, RZ ;  /* 0x0000003f04ff7c10 */ /* 0x004fc8000ff5e0ff */
[----:B------:R-:W-:Y:S01]  /*3ff0*/  IADD3.X R5, PT, PT, R5, UR58, RZ, P2, !PT ;  /* 0x0000003a05057c10 */ /* 0x000fe200097fe4ff */
[----:B---3--:R-:W-:Y:S08]  /*4000*/  @!P0 BRA `(.L_x_53) ;  /* 0x0000000000d48947 */ /* 0x008ff00003800000 */
[----:B------:R-:W2:Y:S01]  /*4010*/  S2R R9, SR_CgaCtaId ;  /* 0x0000000000097919 */ /* 0x000ea20000008800 */
[----:B------:R-:W-:Y:S01]  /*4020*/  MOV R6, 0x400 ;  /* 0x0000040000067802 */ /* 0x000fe20000000f00 */
[----:B01----:R-:W-:-:S03]  /*4030*/  IMAD.MOV.U32 R7, RZ, RZ, R3 ;  /* 0x000000ffff077224 */ /* 0x003fc600078e0003 */
[----:B--2---:R-:W-:-:S07]  /*4040*/  LEA R6, R9, R6, 0x18 ;  /* 0x0000000609067211 */ /* 0x004fce00078ec0ff */
.L_x_54:
        /* <DEDUP_REMOVED lines=11> */
[----:B------:R5:W5:Y:S04]  /*4100*/  LDS R9, [R12+0x20] ;  /* 0x000020000c097984 */ /* 0x000b680000000800 */
[----:B------:R-:W5:Y:S01]  /*4110*/  LDS R8, [R8+0x2400] ;  /* 0x0024000008087984 */ /* 0x000f620000000800 */
        /* <DEDUP_REMOVED lines=9> */
[----:B-----5:R-:W-:-:S03]  /*41b0*/  LEA R11, R11, UR28, 0x2 ;  /* 0x0000001c0b0b7c11 */ /* 0x020fc6000f8e10ff */
[----:B------:R-:W2:Y:S01]  /*41c0*/  LDS R19, [R19] ;  /* 0x0000000013137984 */ /* 0x000ea20000000800 */
[----:B------:R-:W-:-:S03]  /*41d0*/  LEA R12, R10, UR6, 0x2 ;  /* 0x000000060a0c7c11 */ /* 0x000fc6000f8e10ff */
[----:B------:R-:W-:Y:S01]  /*41e0*/  LDS R11, [R11+0x2800] ;  /* 0x002800000b0b7984 */ /* 0x000fe20000000800 */
[----:B------:R-:W-:-:S03]  /*41f0*/  IMAD R15, R15, 0x4, R6 ;  /* 0x000000040f0f7824 */ /* 0x000fc600078e0206 */
[----:B------:R-:W3:Y:S01]  /*4200*/  LDS R12, [R12+0x2800] ;  /* 0x002800000c0c7984 */ /* 0x000ee20000000800 */
[----:B------:R-:W-:Y:S01]  /*4210*/  IMAD R18, R9, 0x4, R6 ;  /* 0x0000000409127824 */ /* 0x000fe200078e0206 */
[----:B------:R-:W-:Y:S02]  /*4220*/  IADD3 R9, PT, PT, R4, UR63, RZ ;  /* 0x0000003f04097c10 */ /* 0x000fe4000fffe0ff */
[----:B------:R-:W4:Y:S02]  /*4230*/  LDS R10, [R15] ;  /* 0x000000000f0a7984 */ /* 0x000f240000000800 */
[----:B------:R-:W-:Y:S02]  /*4240*/  IADD3 R9, P2, PT, R8, R9, RZ ;  /* 0x0000000908097210 */ /* 0x000fe40007f5e0ff */
[----:B------:R-:W5:Y:S01]  /*4250*/  LDS R18, [R18] ;  /* 0x0000000012127984 */ /* 0x000f620000000800 */
[----:B------:R-:W-:Y:S02]  /*4260*/  VIADD R7, R7, UR23 ;  /* 0x0000001707077c36 */ /* 0x000fe40008000000 */
[----:B0-----:R-:W-:Y:S01]  /*4270*/  FMUL R16, R16, R17 ;  /* 0x0000001110107220 */ /* 0x001fe20000400000 */
[----:B-1----:R-:W-:Y:S01]  /*4280*/  FMUL R13, R13, R14 ;  /* 0x0000000e0d0d7220 */ /* 0x002fe20000400000 */
[----:B------:R-:W-:Y:S01]  /*4290*/  IMAD.X R14, RZ, RZ, R5, P2 ;  /* 0x000000ffff0e7224 */ /* 0x000fe200010e0605 */
[----:B------:R-:W-:Y:S01]  /*42a0*/  LEA R8, P2, R9, UR46, 0x2 ;  /* 0x0000002e09087c11 */ /* 0x000fe2000f8410ff */
[----:B--2---:R-:W-:-:S03]  /*42b0*/  FMUL R16, R16, R19 ;  /* 0x0000001310107220 */ /* 0x004fc60000400000 */
[----:B------:R-:W-:Y:S01]  /*42c0*/  LEA.HI.X R9, R9, UR47, R14, 0x2, P2 ;  /* 0x0000002f09097c11 */ /* 0x000fe200090f140e */
[----:B---3--:R-:W-:Y:S01]  /*42d0*/  FMUL R11, R11, R12 ;  /* 0x0000000c0b0b7220 */ /* 0x008fe20000400000 */
[----:B----4-:R-:W-:Y:S01]  /*42e0*/  FFMA R10, R13, R10, R16 ;  /* 0x0000000a0d0a7223 */ /* 0x010fe20000000010 */
[----:B------:R-:W-:Y:S01]  /*42f0*/  IMAD.U32 R13, RZ, RZ, UR61 ;  /* 0x0000003dff0d7e24 */ /* 0x000fe2000f8e00ff */
[----:B------:R-:W-:Y:S02]  /*4300*/  ISETP.LT.U32.AND P2, PT, R7, UR62, PT ;  /* 0x0000003e07007c0c */ /* 0x000fe4000bf41070 */
[----:B-----5:R-:W-:Y:S01]  /*4310*/  FFMA R11, R11, R18, R10 ;  /* 0x000000120b0b7223 */ /* 0x020fe2000000000a */
[----:B------:R-:W-:-:S04]  /*4320*/  SHF.R.S32.HI R10, RZ, 0x1f, R7 ;  /* 0x0000001fff0a7819 */ /* 0x000fc80000011407 */
[----:B------:R-:W-:Y:S01]  /*4330*/  ISETP.GT.U32.AND.EX P2, PT, R13, R10, PT, P2 ;  /* 0x0000000a0d00720c */ /* 0x000fe20003f44120 */
[----:B------:R2:W-:-:S12]  /*4340*/  REDG.E.ADD.F32.FTZ.RN.STRONG.GPU desc[UR66][R8.64], R11 ;  /* 0x0000000b080079a6 */ /* 0x0005d8000c12f342 */
[----:B--2---:R-:W-:Y:S05]  /*4350*/  @P2 BRA `(.L_x_54) ;  /* 0xfffffffc003c2947 */ /* 0x004fea000383ffff */
.L_x_53:
[----:B------:R-:W-:Y:S05]  /*4360*/  BSYNC.RECONVERGENT B0 ;  /* 0x0000000000007941 */ /* 0x000fea0003800200 */
.L_x_52:
[----:B------:R-:W-:Y:S05]  /*4370*/  @!P1 BRA `(.L_x_12) ;  /* 0x00000008000c9947 */ /* 0x000fea0003800000 */
[----:B------:R-:W-:Y:S01]  /*4380*/  ISETP.EQ.U32.AND P1, PT, R2, 0xf, PT ;  /* 0x0000000f0200780c */ /* 0x000fe20003f22070 */
[----:B------:R-:W2:Y:S01]  /*4390*/  LDCU.64 UR44, c[0x0][0x390] ;  /* 0x00007200ff2c77ac */ /* 0x000ea20008000a00 */
[----:B------:R-:W-:Y:S02]  /*43a0*/  BSSY.RECONVERGENT B0, `(.L_x_55) ;  /* 0x0000040000007945 */ /* 0x000fe40003800200 */
[----:B------:R-:W-:Y:S01]  /*43b0*/  ISETP.EQ.OR.EX P1, PT, R0, RZ, !P0, P1 ;  /* 0x000000ff0000720c */ /* 0x000fe20004722710 */
[----:B------:R-:W3:Y:S01]  /*43c0*/  LDCU.64 UR46, c[0x0][0x390] ;  /* 0x00007200ff2e77ac */ /* 0x000ee20008000a00 */
[----:B------:R-:W-:Y:S11]  /*43d0*/  @!P0 BRA `(.L_x_56) ;  /* 0x0000000000f08947 */ /* 0x000ff60003800000 */
[----:B------:R-:W4:Y:S01]  /*43e0*/  S2R R9, SR_CgaCtaId ;  /* 0x0000000000097919 */ /* 0x000f220000008800 */
[----:B------:R-:W5:Y:S01]  /*43f0*/  LDC R8, c[0x0][0x3b8] ;  /* 0x0000ee00ff087b82 */ /* 0x000f620000000800 */
[----:B------:R-:W0:Y:S01]  /*4400*/  LDCU UR68, c[0x0][0x3d4] ;  /* 0x00007a80ff4477ac */ /* 0x000e220008000800 */
[----:B-1----:R-:W-:Y:S01]  /*4410*/  VIADD R7, R4, UR63 ;  /* 0x0000003f04077c36 */ /* 0x002fe20008000000 */
[----:B------:R-:W-:-:S04]  /*4420*/  MOV R6, 0x400 ;  /* 0x0000040000067802 */ /* 0x000fc80000000f00 */
[----:B------:R-:W-:Y:S01]  /*4430*/  IADD3 R7, P0, PT, R7, R4, RZ ;  /* 0x0000000407077210 */ /* 0x000fe20007f1e0ff */
[----:B------:R-:W1:Y:S03]  /*4440*/  LDC R10, c[0x0][0x3c0] ;  /* 0x0000f000ff0a7b82 */ /* 0x000e660000000800 */
[----:B0-----:R-:W-:Y:S02]  /*4450*/  IADD3.X R21, PT, PT, R5, UR68, RZ, P0, !PT ;  /* 0x0000004405157c10 */ /* 0x001fe400087fe4ff */
[----:B----4-:R-:W-:Y:S01]  /*4460*/  LEA R6, R9, R6, 0x18 ;  /* 0x0000000609067211 */ /* 0x010fe200078ec0ff */
[----:B------:R-:W-:Y:S01]  /*4470*/  IMAD.MOV.U32 R9, RZ, RZ, R3 ;  /* 0x000000ffff097224 */ /* 0x000fe200078e0003 */
[----:B-----5:R-:W-:Y:S02]  /*4480*/  LEA R3, R8, UR27, 0x3 ;  /* 0x0000001b08037c11 */ /* 0x020fe4000f8e18ff */
[----:B-1----:R-:W-:-:S07]  /*4490*/  LEA R8, R10, UR56, 0x3 ;  /* 0x000000380a087c11 */ /* 0x002fce000f8e18ff */
.L_x_57:
[----:B------:R-:W-:-:S04]  /*44a0*/  IMAD.MOV.U32 R16, RZ, RZ, 0x24 ;  /* 0x00000024ff107424 */ /* 0x000fc800078e00ff */
[----:B------:R-:W-:-:S04]  /*44b0*/  IMAD R16, R9, R16, UR5 ;  /* 0x0000000509107e24 */ /* 0x000fc8000f8e0210 */
[----:B----4-:R-:W-:Y:S01]  /*44c0*/  IMAD R10, R9, -0x20, R16 ;  /* 0xffffffe0090a7824 */ /* 0x010fe200078e0210 */
[----:B------:R-:W0:Y:S04]  /*44d0*/  LDS R18, [R16+0xc] ;  /* 0x00000c0010127984 */ /* 0x000e280000000800 */
[----:B------:R-:W1:Y:S04]  /*44e0*/  LDS R17, [R16+0x10] ;  /* 0x0000100010117984 */ /* 0x000e680000000800 */
[----:B------:R-:W4:Y:S04]  /*44f0*/  LDS R25, [R16+0x14] ;  /* 0x0000140010197984 */ /* 0x000f280000000800 */
[----:B------:R-:W5:Y:S04]  /*4500*/  LDS R14, [R16] ;  /* 0x00000000100e7984 */ /* 0x000f680000000800 */
[----:B------:R-:W2:Y:S04]  /*4510*/  LDS R15, [R16+0x4] ;  /* 0x00000400100f7984 */ /* 0x000ea80000000800 */
[----:B------:R-:W3:Y:S04]  /*4520*/  LDS R19, [R16+0x8] ;  /* 0x0000080010137984 */ /* 0x000ee80000000800 */
[----:B------:R-:W3:Y:S04]  /*4530*/  LDS R13, [R16+0x1c] ;  /* 0x00001c00100d7984 */ /* 0x000ee80000000800 */
[----:B------:R-:W3:Y:S04]  /*4540*/  LDS R12, [R16+0x18] ;  /* 0x00001800100c7984 */ /* 0x000ee80000000800 */
[----:B------:R-:W3:Y:S04]  /*4550*/  LDS R11, [R16+0x20] ;  /* 0x00002000100b7984 */ /* 0x000ee80000000800 */
[----:B------:R-:W3:Y:S01]  /*4560*/  LDS R10, [R10+0x2400] ;  /* 0x002400000a0a7984 */ /* 0x000ee20000000800 */
[----:B0-----:R-:W-:-:S02]  /*4570*/  IMAD R22, R18, 0x4, R3 ;  /* 0x0000000412167824 */ /* 0x001fc400078e0203 */
[----:B-1----:R-:W-:Y:S02]  /*4580*/  IMAD R23, R17, 0x4, R8 ;  /* 0x0000000411177824 */ /* 0x002fe400078e0208 */
[----:B----4-:R-:W-:Y:S02]  /*4590*/  IMAD R25, R25, 0x4, R6 ;  /* 0x0000000419197824 */ /* 0x010fe400078e0206 */
[----:B-----5:R-:W-:Y:S02]  /*45a0*/  IMAD R17, R14, 0x4, R3 ;  /* 0x000000040e117824 */ /* 0x020fe400078e0203 */
[----:B------:R-:W-:Y:S01]  /*45b0*/  LDS R14, [R22+0x2800] ;  /* 0x00280000160e7984 */ /* 0x000fe20000000800 */
[----:B--2---:R-:W-:-:S03]  /*45c0*/  IMAD R18, R15, 0x4, R8 ;  /* 0x000000040f127824 */ /* 0x004fc600078e0208 */
[----:B------:R-:W0:Y:S01]  /*45d0*/  LDS R15, [R23+0x2800] ;  /* 0x00280000170f7984 */ /* 0x000e220000000800 */
[----:B---3--:R-:W-:-:S03]  /*45e0*/  IMAD R20, R19, 0x4, R6 ;  /* 0x0000000413147824 */ /* 0x008fc600078e0206 */
[----:B------:R1:W-:Y:S01]  /*45f0*/  LDS R16, [R17+0x2800] ;  /* 0x0028000011107984 */ /* 0x0003e20000000800 */
[----:B------:R-:W-:-:S03]  /*4600*/  IMAD R24, R13, 0x4, R8 ;  /* 0x000000040d187824 */ /* 0x000fc600078e0208 */
[----:B------:R-:W2:Y:S01]  /*4610*/  LDS R19, [R18+0x2800] ;  /* 0x0028000012137984 */ /* 0x000ea20000000800 */
[----:B------:R-:W-:-:S03]  /*4620*/  IMAD R12, R12, 0x4, R3 ;  /* 0x000000040c0c7824 */ /* 0x000fc600078e0203 */
[----:B------:R-:W3:Y:S01]  /*4630*/  LDS R25, [R25] ;  /* 0x0000000019197984 */ /* 0x000ee20000000800 */
[----:B------:R-:W-:-:S03]  /*4640*/  IMAD R26, R11, 0x4, R6 ;  /* 0x000000040b1a7824 */ /* 0x000fc600078e0206 */
[----:B------:R-:W4:Y:S01]  /*4650*/  LDS R13, [R20] ;  /* 0x00000000140d7984 */ /* 0x000f220000000800 */
[----:B-1----:R-:W-:-:S03]  /*4660*/  IADD3 R17, P0, PT, R10, R7, RZ ;  /* 0x000000070a117210 */ /* 0x002fc60007f1e0ff */
[----:B------:R1:W-:Y:S04]  /*4670*/  LDS R11, [R12+0x2800] ;  /* 0x002800000c0b7984 */ /* 0x0003e80000000800 */
[----:B------:R-:W5:Y:S04]  /*4680*/  LDS R24, [R24+0x2800] ;  /* 0x0028000018187984 */ /* 0x000f680000000800 */
[----:B------:R-:W5:Y:S01]  /*4690*/  LDS R26, [R26] ;  /* 0x000000001a1a7984 */ /* 0x000f620000000800 */
[----:B------:R-:W-:Y:S02]  /*46a0*/  VIADD R9, R9, UR23 ;  /* 0x0000001709097c36 */ /* 0x000fe40008000000 */
[----:B0-----:R-:W-:Y:S01]  /*46b0*/  FMUL R14, R14, R15 ;  /* 0x0000000f0e0e7220 */ /* 0x001fe20000400000 */
[----:B--2---:R-:W-:-:S03]  /*46c0*/  FMUL R16, R16, R19 ;  /* 0x0000001310107220 */ /* 0x004fc60000400000 */
[----:B---3--:R-:W-:-:S04]  /*46d0*/  FMUL R15, R14, R25 ;  /* 0x000000190e0f7220 */ /* 0x008fc80000400000 */
[----:B----4-:R-:W-:Y:S01]  /*46e0*/  FFMA R13, R16, R13, R15 ;  /* 0x0000000d100d7223 */ /* 0x010fe2000000000f */
[----:B------:R-:W-:Y:S01]  /*46f0*/  IMAD.X R16, RZ, RZ, R21, P0 ;  /* 0x000000ffff107224 */ /* 0x000fe200000e0615 */
[----:B------:R-:W-:Y:S01]  /*4700*/  LEA R10, P0, R17, UR46, 0x2 ;  /* 0x0000002e110a7c11 */ /* 0x000fe2000f8010ff */
[----:B------:R-:W-:Y:S01]  /*4710*/  IMAD.U32 R15, RZ, RZ, UR61 ;  /* 0x0000003dff0f7e24 */ /* 0x000fe2000f8e00ff */
[----:B-1----:R-:W-:Y:S01]  /*4720*/  SHF.R.S32.HI R12, RZ, 0x1f, R9 ;  /* 0x0000001fff0c7819 */ /* 0x002fe20000011409 */
[----:B-----5:R-:W-:Y:S01]  /*4730*/  FMUL R14, R11, R24 ;  /* 0x000000180b0e7220 */ /* 0x020fe20000400000 */
[----:B------:R-:W-:Y:S02]  /*4740*/  LEA.HI.X R11, R17, UR47, R16, 0x2, P0 ;  /* 0x0000002f110b7c11 */ /* 0x000fe400080f1410 */
[----:B------:R-:W-:Y:S01]  /*4750*/  ISETP.LT.U32.AND P0, PT, R9, UR62, PT ;  /* 0x0000003e09007c0c */ /* 0x000fe2000bf01070 */
[----:B------:R-:W-:-:S03]  /*4760*/  FFMA R13, R14, R26, R13 ;  /* 0x0000001a0e0d7223 */ /* 0x000fc6000000000d */
[----:B------:R-:W-:Y:S02]  /*4770*/  ISETP.GT.U32.AND.EX P0, PT, R15, R12, PT, P0 ;  /* 0x0000000c0f00720c */ /* 0x000fe40003f04100 */
[----:B------:R4:W-:Y:S11]  /*4780*/  REDG.E.ADD.F32.FTZ.RN.STRONG.GPU desc[UR66][R10.64], R13 ;  /* 0x0000000d0a0079a6 */ /* 0x0009f6000c12f342 */
[----:B------:R-:W-:Y:S05]  /*4790*/  @P0 BRA `(.L_x_57) ;  /* 0xfffffffc00400947 */ /* 0x000fea000383ffff */
.L_x_56:
[----:B--23--:R-:W-:Y:S05]  /*47a0*/  BSYNC.RECONVERGENT B0 ;  /* 0x0000000000007941 */ /* 0x00cfea0003800200 */
.L_x_55:
[----:B------:R-:W-:Y:S04]  /*47b0*/  BSSY.RECONVERGENT B0, `(.L_x_12) ;  /* 0x000003f000007945 */ /* 0x000fe80003800200 */
[----:B------:R-:W-:Y:S05]  /*47c0*/  @P1 BRA `(.L_x_58) ;  /* 0x0000000000f41947 */ /* 0x000fea0003800000 */
[----:B-1----:R-:W1:Y:S01]  /*47d0*/  S2R R7, SR_CgaCtaId ;  /* 0x0000000000077919 */ /* 0x002e620000008800 */
[----:B----4-:R-:W2:Y:S01]  /*47e0*/  LDC R10, c[0x0][0x3d4] ;  /* 0x0000f500ff0a7b82 */ /* 0x010ea20000000800 */
[----:B------:R-:W-:Y:S01]  /*47f0*/  VIADD R11, R4, UR63 ;  /* 0x0000003f040b7c36 */ /* 0x000fe20008000000 */
[----:B------:R-:W-:Y:S01]  /*4800*/  MOV R6, 0x400 ;  /* 0x0000040000067802 */ /* 0x000fe20000000f00 */
[----:B0-----:R-:W0:Y:S03]  /*4810*/  S2R R3, SR_TID.X ;  /* 0x0000000000037919 */ /* 0x001e260000002100 */
[-C--:B------:R-:W-:Y:S02]  /*4820*/  IADD3 R11, P1, PT, R11, R4.reuse, RZ ;  /* 0x000000040b0b7210 */ /* 0x080fe40007f3e0ff */
[----:B------:R-:W3:Y:S02]  /*4830*/  LDC R8, c[0x0][0x3b8] ;  /* 0x0000ee00ff087b82 */ /* 0x000ee40000000800 */
[----:B------:R-:W-:-:S06]  /*4840*/  IADD3 R4, P0, PT, R11, R4, RZ ;  /* 0x000000040b047210 */ /* 0x000fcc0007f1e0ff */
[----:B------:R-:W4:Y:S01]  /*4850*/  LDC R9, c[0x0][0x3c0] ;  /* 0x0000f000ff097b82 */ /* 0x000f220000000800 */
[----:B-1----:R-:W-:Y:S02]  /*4860*/  LEA R6, R7, R6, 0x18 ;  /* 0x0000000607067211 */ /* 0x002fe400078ec0ff */
[----:B--2---:R-:W-:Y:S02]  /*4870*/  IADD3.X R7, PT, PT, R10, R5, R10, P0, P1 ;  /* 0x000000050a077210 */ /* 0x004fe400007e240a */
[----:B---3--:R-:W-:Y:S02]  /*4880*/  LEA R8, R8, UR28, 0x3 ;  /* 0x0000001c08087c11 */ /* 0x008fe4000f8e18ff */
[----:B0---4-:R-:W-:-:S07]  /*4890*/  LEA R5, R9, UR6, 0x3 ;  /* 0x0000000609057c11 */ /* 0x011fce000f8e18ff */
.L_x_59:
        /* <DEDUP_REMOVED lines=13> */
[----:B0-----:R-:W-:-:S02]  /*4970*/  IMAD R19, R19, 0x4, R8 ;  /* 0x0000000413137824 */ /* 0x001fc400078e0208 */
[--C-:B-1----:R-:W-:Y:S02]  /*4980*/  IMAD R18, R16, 0x4, R5.reuse ;  /* 0x0000000410127824 */ /* 0x102fe400078e0205 */
[----:B--2---:R-:W-:Y:S02]  /*4990*/  IMAD R15, R15, 0x4, R8 ;  /* 0x000000040f0f7824 */ /* 0x004fe400078e0208 */
[----:B---3--:R-:W-:Y:S02]  /*49a0*/  IMAD R16, R12, 0x4, R5 ;  /* 0x000000040c107824 */ /* 0x008fe400078e0205 */
[----:B------:R-:W-:Y:S01]  /*49b0*/  LDS R12, [R19+0x2800] ;  /* 0x00280000130c7984 */ /* 0x000fe20000000800 */
[----:B----4-:R-:W-:-:S03]  /*49c0*/  IMAD R20, R21, 0x4, R6 ;  /* 0x0000000415147824 */ /* 0x010fc600078e0206 */
[----:B------:R-:W0:Y:S01]  /*49d0*/  LDS R21, [R18+0x2800] ;  /* 0x0028000012157984 */ /* 0x000e220000000800 */
[----:B-----5:R-:W-:-:S03]  /*49e0*/  IMAD R17, R17, 0x4, R6 ;  /* 0x0000000411117824 */ /* 0x020fc600078e0206 */
[----:B------:R-:W-:Y:S01]  /*49f0*/  LDS R15, [R15+0x2800] ;  /* 0x002800000f0f7984 */ /* 0x000fe20000000800 */
[----:B------:R-:W-:-:S03]  /*4a00*/  IMAD R13, R13, 0x4, R8 ;  /* 0x000000040d0d7824 */ /* 0x000fc600078e0208 */
[----:B------:R-:W1:Y:S01]  /*4a10*/  LDS R16, [R16+0x2800] ;  /* 0x0028000010107984 */ /* 0x000e620000000800 */
[----:B------:R-:W-:-:S03]  /*4a20*/  IMAD R14, R10, 0x4, R5 ;  /* 0x000000040a0e7824 */ /* 0x000fc600078e0205 */
[----:B------:R-:W2:Y:S01]  /*4a30*/  LDS R23, [R20] ;  /* 0x0000000014177984 */ /* 0x000ea20000000800 */
[----:B------:R-:W-:-:S03]  /*4a40*/  IMAD R22, R11, 0x4, R6 ;  /* 0x000000040b167824 */ /* 0x000fc600078e0206 */
[----:B------:R-:W3:Y:S01]  /*4a50*/  LDS R10, [R17] ;  /* 0x00000000110a7984 */ /* 0x000ee20000000800 */
[----:B------:R-:W-:-:S03]  /*4a60*/  IADD3 R11, P0, PT, R9, R4, RZ ;  /* 0x00000004090b7210 */ /* 0x000fc60007f1e0ff */
[----:B------:R-:W-:Y:S04]  /*4a70*/  LDS R13, [R13+0x2800] ;  /* 0x002800000d0d7984 */ /* 0x000fe80000000800 */
[----:B------:R-:W4:Y:S04]  /*4a80*/  LDS R14, [R14+0x2800] ;  /* 0x002800000e0e7984 */ /* 0x000f280000000800 */
[----:B------:R-:W5:Y:S01]  /*4a90*/  LDS R22, [R22] ;  /* 0x0000000016167984 */ /* 0x000f620000000800 */
[----:B------:R-:W-:Y:S02]  /*4aa0*/  VIADD R3, R3, UR23 ;  /* 0x0000001703037c36 */ /* 0x000fe40008000000 */
[----:B0-----:R-:W-:Y:S01]  /*4ab0*/  FMUL R12, R12, R21 ;  /* 0x000000150c0c7220 */ /* 0x001fe20000400000 */
[----:B-1----:R-:W-:Y:S01]  /*4ac0*/  FMUL R15, R15, R16 ;  /* 0x000000100f0f7220 */ /* 0x002fe20000400000 */
[----:B------:R-:W-:-:S02]  /*4ad0*/  IMAD.X R16, RZ, RZ, R7, P0 ;  /* 0x000000ffff107224 */ /* 0x000fc400000e0607 */
[----:B--2---:R-:W-:-:S04]  /*4ae0*/  FMUL R12, R12, R23 ;  /* 0x000000170c0c7220 */ /* 0x004fc80000400000 */
[----:B---3--:R-:W-:Y:S01]  /*4af0*/  FFMA R12, R15, R10, R12 ;  /* 0x0000000a0f0c7223 */ /* 0x008fe2000000000c */
[----:B------:R-:W-:-:S04]  /*4b00*/  LEA R10, P0, R11, UR44, 0x2 ;  /* 0x0000002c0b0a7c11 */ /* 0x000fc8000f8010ff */
        /* <DEDUP_REMOVED lines=8> */
[----:B--2---:R-:W-:Y:S05]  /*4b90*/  @P0 BRA `(.L_x_59) ;  /* 0xfffffffc00400947 */ /* 0x004fea000383ffff */
.L_x_58:
[----:B------:R-:W-:Y:S05]  /*4ba0*/  BSYNC.RECONVERGENT B0 ;  /* 0x0000000000007941 */ /* 0x000fea0003800200 */
.L_x_12:
[----:B------:R-:W-:-:S04]  /*4bb0*/  ISETP.NE.U32.AND P0, PT, RZ, UR40, PT ;  /* 0x00000028ff007c0c */ /* 0x000fc8000bf05070 */
[----:B------:R-:W-:-:S13]  /*4bc0*/  ISETP.NE.AND.EX P0, PT, RZ, UR41, PT, P0 ;  /* 0x00000029ff007c0c */ /* 0x000fda000bf05300 */
[----:B------:R-:W-:Y:S05]  /*4bd0*/  @!P0 EXIT ;  /* 0x000000000000894d */ /* 0x000fea0003800000 */
[----:B------:R-:W-:Y:S05]  /*4be0*/  BRA `(.L_x_60) ;  /* 0xffffffbc00847947 */ /* 0x000fea000383ffff */
.L_x_61:
[----:B------:R-:W-:-:S00]  /*4bf0*/  BRA `(.L_x_61) ;  /* 0xfffffffc00fc7947 */ /* 0x000fc0000383ffff */
[----:B------:R-:W-:-:S00]  /*4c00*/  NOP ;  /* 0x0000000000007918 */ /* 0x000fc00000000000 */
[----:B------:R-:W-:-:S00]  /*4c10*/  NOP ;  /* 0x0000000000007918 */ /* 0x000fc00000000000 */
[----:B------:R-:W-:-:S00]  /*4c20*/  NOP ;  /* 0x0000000000007918 */ /* 0x000fc00000000000 */
[----:B------:R-:W-:-:S00]  /*4c30*/  NOP ;  /* 0x0000000000007918 */ /* 0x000fc00000000000 */
[----:B------:R-:W-:-:S00]  /*4c40*/  NOP ;  /* 0x0000000000007918 */ /* 0x000fc00000000000 */
[----:B------:R-:W-:-:S00]  /*4c50*/  NOP ;  /* 0x0000000000007918 */ /* 0x000fc00000000000 */
[----:B------:R-:W-:-:S00]  /*4c60*/  NOP ;  /* 0x0000000000007918 */ /* 0x000fc00000000000 */
[----:B------:R-:W-:-:S00]  /*4c70*/  NOP ;  /* 0x0000000000007918 */ /* 0x000fc00000000000 */
.L_x_62:


//--------------------- .nv.shared._Z29tensor_product_forward_kernelPfS_S_PjS_Pmmmmmmm --------------------------
	.section	.nv.shared._Z29tensor_product_forward_kernelPfS_S_PjS_Pmmmmmmm,"aw",@nobits
	.sectionflags	@""
	.align	16
	.zero		1024


//--------------------- .nv.shared.reserved.0     --------------------------
	.section	.nv.shared.reserved.0,"aw",@nobits
	.weak		__nv_reservedSMEM_offset_0_alias
	.size		__nv_reservedSMEM_offset_0_alias, 0, 64
	.other		__nv_reservedSMEM_offset_0_alias,@"STO_CUDA_RESERVED_SHARED STV_DEFAULT"
__nv_reservedSMEM_offset_0_alias:
	.zero		0
	.zero		64


//--------------------- .nv.constant0._Z29tensor_product_forward_kernelPfS_S_PjS_Pmmmmmmm --------------------------
	.section	.nv.constant0._Z29tensor_product_forward_kernelPfS_S_PjS_Pmmmmmmm,"a",@progbits
	.sectionflags	@""
	.align	4
.nv.constant0._Z29tensor_product_forward_kernelPfS_S_PjS_Pmmmmmmm:
	.zero		992


//--------------------- SYMBOLS --------------------------

	.type		.nv.reservedSmem.offset0,@object
	.size		.nv.reservedSmem.offset0,0x4
	.type		.nv.reservedSmem.cap,@object
	.size		.nv.reservedSmem.cap,0x4
